	.target	sm_90a

	.elftype	@"ET_EXEC"


//--------------------- .note.nv.tkinfo           --------------------------
	.section	.note.nv.tkinfo,"",@"SHT_NOTE"
	.sectionflags	@"SHF_NOTE_NV_TKINFO"
	.tkinfo
        /*0018*/ 	.word	0x00000002
        /*0030*/ 	.string	""
        /*0030*/ 	.string	"ptxas"
        /*0030*/ 	.string	"Cuda compilation tools, release 13.0, V13.0.88"
        /*0030*/ 	.string	"Build cuda_13.0.r13.0/compiler.36424714_0"
        /*0030*/ 	.string	"-arch sm_90a -m 64 "



//--------------------- .note.nv.cuinfo           --------------------------
	.section	.note.nv.cuinfo,"",@"SHT_NOTE"
	.sectionflags	@"SHF_NOTE_NV_CUINFO"
        /*0018*/ 	.short	0x0002
        /*001a*/ 	.short	0x005a
        /*001c*/ 	.short	0x0082
	.zero		2


//--------------------- .nv.info                  --------------------------
	.section	.nv.info,"",@"SHT_CUDA_INFO"
	.align	4


	//----- nvinfo : EIATTR_REGCOUNT
	.align		4
        /*0000*/ 	.byte	0x04, 0x2f
        /*0002*/ 	.short	(.L_15 - .L_14)
	.align		4
.L_14:
        /*0004*/ 	.word	index@(_ZN7cutlass13device_kernelINS_4gemm6kernel13GemmUniversalIN4cute5tupleIJiiiiEEENS1_10collective13CollectiveMmaINS1_34MainloopSm90TmaGmmaWarpSpecializedILi3ENS5_IJNS4_1CILi4EEENSA_ILi2EEENSA_ILi1EEEEEENS1_35KernelTmaWarpSpecializedCooperativeEEENS5_IJNSA_ILi128EEESH_NSA_ILi64EEEEEEfNS5_IJlSD_lEEEfSK_NS4_8TiledMMAINS4_8MMA_AtomIJNS4_4SM904GMMA30MMA_64x128x8_F32TF32TF32_SS_TNILNSO_7ScaleInE1ELSQ_1EEEEEENS4_6LayoutINS5_IJSC_SD_SD_EEENS5_IJSD_NSA_ILi0EEESV_EEEEENS5_IJNS4_10UnderscoreESY_SY_EEEEENS4_23SM90_TMA_LOAD_MULTICASTENS4_14ComposedLayoutINS4_7SwizzleILi3ELi4ELi3EEENS4_18smem_ptr_flag_bitsILi32EEENST_INS5_IJNSA_ILi8EEENSA_ILi32EEEEEENS5_IJS18_SD_EEEEEEEvNS4_8identityES11_S1C_vS1D_EENS_8epilogue10collective6detail29Sm90TmaWarpSpecializedAdapterINS1G_15DefaultEpilogueIfSK_SK_NS1F_6thread17LinearCombinationIfLi1EffLNS1K_9ScaleType4KindE0ELNS_15FloatRoundStyleE2EfEENS1_15EpilogueDefaultEEEEEvvEEEEvNT_6ParamsE)
        /*0008*/ 	.word	0x000000a8


	//----- nvinfo : EIATTR_FRAME_SIZE
	.align		4
.L_15:
        /*000c*/ 	.byte	0x04, 0x11
        /*000e*/ 	.short	(.L_17 - .L_16)
	.align		4
.L_16:
        /*0010*/ 	.word	index@(_ZN7cutlass13device_kernelINS_4gemm6kernel13GemmUniversalIN4cute5tupleIJiiiiEEENS1_10collective13CollectiveMmaINS1_34MainloopSm90TmaGmmaWarpSpecializedILi3ENS5_IJNS4_1CILi4EEENSA_ILi2EEENSA_ILi1EEEEEENS1_35KernelTmaWarpSpecializedCooperativeEEENS5_IJNSA_ILi128EEESH_NSA_ILi64EEEEEEfNS5_IJlSD_lEEEfSK_NS4_8TiledMMAINS4_8MMA_AtomIJNS4_4SM904GMMA30MMA_64x128x8_F32TF32TF32_SS_TNILNSO_7ScaleInE1ELSQ_1EEEEEENS4_6LayoutINS5_IJSC_SD_SD_EEENS5_IJSD_NSA_ILi0EEESV_EEEEENS5_IJNS4_10UnderscoreESY_SY_EEEEENS4_23SM90_TMA_LOAD_MULTICASTENS4_14ComposedLayoutINS4_7SwizzleILi3ELi4ELi3EEENS4_18smem_ptr_flag_bitsILi32EEENST_INS5_IJNSA_ILi8EEENSA_ILi32EEEEEENS5_IJS18_SD_EEEEEEEvNS4_8identityES11_S1C_vS1D_EENS_8epilogue10collective6detail29Sm90TmaWarpSpecializedAdapterINS1G_15DefaultEpilogueIfSK_SK_NS1F_6thread17LinearCombinationIfLi1EffLNS1K_9ScaleType4KindE0ELNS_15FloatRoundStyleE2EfEENS1_15EpilogueDefaultEEEEEvvEEEEvNT_6ParamsE)
        /*0014*/ 	.word	0x00000000


	//----- nvinfo : EIATTR_MIN_STACK_SIZE
	.align		4
.L_17:
        /*0018*/ 	.byte	0x04, 0x12
        /*001a*/ 	.short	(.L_19 - .L_18)
	.align		4
.L_18:
        /*001c*/ 	.word	index@(_ZN7cutlass13device_kernelINS_4gemm6kernel13GemmUniversalIN4cute5tupleIJiiiiEEENS1_10collective13CollectiveMmaINS1_34MainloopSm90TmaGmmaWarpSpecializedILi3ENS5_IJNS4_1CILi4EEENSA_ILi2EEENSA_ILi1EEEEEENS1_35KernelTmaWarpSpecializedCooperativeEEENS5_IJNSA_ILi128EEESH_NSA_ILi64EEEEEEfNS5_IJlSD_lEEEfSK_NS4_8TiledMMAINS4_8MMA_AtomIJNS4_4SM904GMMA30MMA_64x128x8_F32TF32TF32_SS_TNILNSO_7ScaleInE1ELSQ_1EEEEEENS4_6LayoutINS5_IJSC_SD_SD_EEENS5_IJSD_NSA_ILi0EEESV_EEEEENS5_IJNS4_10UnderscoreESY_SY_EEEEENS4_23SM90_TMA_LOAD_MULTICASTENS4_14ComposedLayoutINS4_7SwizzleILi3ELi4ELi3EEENS4_18smem_ptr_flag_bitsILi32EEENST_INS5_IJNSA_ILi8EEENSA_ILi32EEEEEENS5_IJS18_SD_EEEEEEEvNS4_8identityES11_S1C_vS1D_EENS_8epilogue10collective6detail29Sm90TmaWarpSpecializedAdapterINS1G_15DefaultEpilogueIfSK_SK_NS1F_6thread17LinearCombinationIfLi1EffLNS1K_9ScaleType4KindE0ELNS_15FloatRoundStyleE2EfEENS1_15EpilogueDefaultEEEEEvvEEEEvNT_6ParamsE)
        /*0020*/ 	.word	0x00000000
.L_19:


//--------------------- .nv.compat                --------------------------
	.section	.nv.compat,"",@"SHT_CUDA_COMPAT_INFO"
	.align	4
        /*0000*/ 	.byte	0x02, 0x09, 0x01, 0x00, 0x02, 0x02, 0x04, 0x00, 0x02, 0x05, 0x05, 0x00, 0x03, 0x07, 0x01, 0x01
        /*0010*/ 	.byte	0x02, 0x03, 0x01, 0x00, 0x02, 0x06, 0x01, 0x00, 0x04, 0x0b, 0x08, 0x00, 0x00, 0x00, 0x00, 0x00
        /*0020*/ 	.byte	0x00, 0x00, 0x00, 0x00


//--------------------- .nv.info._ZN7cutlass13device_kernelINS_4gemm6kernel13GemmUniversalIN4cute5tupleIJiiiiEEENS1_10collective13CollectiveMmaINS1_34MainloopSm90TmaGmmaWarpSpecializedILi3ENS5_IJNS4_1CILi4EEENSA_ILi2EEENSA_ILi1EEEEEENS1_35KernelTmaWarpSpecializedCooperativeEEENS5_IJNSA_ILi128EEESH_NSA_ILi64EEEEEEfNS5_IJlSD_lEEEfSK_NS4_8TiledMMAINS4_8MMA_AtomIJNS4_4SM904GMMA30MMA_64x128x8_F32TF32TF32_SS_TNILNSO_7ScaleInE1ELSQ_1EEEEEENS4_6LayoutINS5_IJSC_SD_SD_EEENS5_IJSD_NSA_ILi0EEESV_EEEEENS5_IJNS4_10UnderscoreESY_SY_EEEEENS4_23SM90_TMA_LOAD_MULTICASTENS4_14ComposedLayoutINS4_7SwizzleILi3ELi4ELi3EEENS4_18smem_ptr_flag_bitsILi32EEENST_INS5_IJNSA_ILi8EEENSA_ILi32EEEEEENS5_IJS18_SD_EEEEEEEvNS4_8identityES11_S1C_vS1D_EENS_8epilogue10collective6detail29Sm90TmaWarpSpecializedAdapterINS1G_15DefaultEpilogueIfSK_SK_NS1F_6thread17LinearCombinationIfLi1EffLNS1K_9ScaleType4KindE0ELNS_15FloatRoundStyleE2EfEENS1_15EpilogueDefaultEEEEEvvEEEEvNT_6ParamsE --------------------------
	.section	.nv.info._ZN7cutlass13device_kernelINS_4gemm6kernel13GemmUniversalIN4cute5tupleIJiiiiEEENS1_10collective13CollectiveMmaINS1_34MainloopSm90TmaGmmaWarpSpecializedILi3ENS5_IJNS4_1CILi4EEENSA_ILi2EEENSA_ILi1EEEEEENS1_35KernelTmaWarpSpecializedCooperativeEEENS5_IJNSA_ILi128EEESH_NSA_ILi64EEEEEEfNS5_IJlSD_lEEEfSK_NS4_8TiledMMAINS4_8MMA_AtomIJNS4_4SM904GMMA30MMA_64x128x8_F32TF32TF32_SS_TNILNSO_7ScaleInE1ELSQ_1EEEEEENS4_6LayoutINS5_IJSC_SD_SD_EEENS5_IJSD_NSA_ILi0EEESV_EEEEENS5_IJNS4_10UnderscoreESY_SY_EEEEENS4_23SM90_TMA_LOAD_MULTICASTENS4_14ComposedLayoutINS4_7SwizzleILi3ELi4ELi3EEENS4_18smem_ptr_flag_bitsILi32EEENST_INS5_IJNSA_ILi8EEENSA_ILi32EEEEEENS5_IJS18_SD_EEEEEEEvNS4_8identityES11_S1C_vS1D_EENS_8epilogue10collective6detail29Sm90TmaWarpSpecializedAdapterINS1G_15DefaultEpilogueIfSK_SK_NS1F_6thread17LinearCombinationIfLi1EffLNS1K_9ScaleType4KindE0ELNS_15FloatRoundStyleE2EfEENS1_15EpilogueDefaultEEEEEvvEEEEvNT_6ParamsE,"",@"SHT_CUDA_INFO"
	.sectionflags	@""
	.align	4


	//----- nvinfo : EIATTR_CUDA_API_VERSION
	.align		4
        /*0000*/ 	.byte	0x04, 0x37
        /*0002*/ 	.short	(.L_21 - .L_20)
.L_20:
        /*0004*/ 	.word	0x00000082


	//----- nvinfo : EIATTR_KPARAM_INFO
	.align		4
.L_21:
        /*0008*/ 	.byte	0x04, 0x17
        /*000a*/ 	.short	(.L_23 - .L_22)
.L_22:
        /*000c*/ 	.word	0x00000000
        /*0010*/ 	.short	0x0000
        /*0012*/ 	.short	0x0070
        /*0014*/ 	.byte	0x00, 0xf0, 0x01, 0x10


	//----- nvinfo : EIATTR_SPARSE_MMA_MASK
	.align		4
.L_23:
        /*0018*/ 	.byte	0x03, 0x50
        /*001a*/ 	.short	0x0000


	//----- nvinfo : EIATTR_MAXREG_COUNT
	.align		4
        /*001c*/ 	.byte	0x03, 0x1b
        /*001e*/ 	.short	0x00a8


	//----- nvinfo : EIATTR_NUM_BARRIERS
	.align		4
        /*0020*/ 	.byte	0x02, 0x4c
        /*0022*/ 	.byte	0x01
	.zero		1


	//----- nvinfo : EIATTR_EXTERNS
	.align		4
        /*0024*/ 	.byte	0x04, 0x0f
        /*0026*/ 	.short	(.L_25 - .L_24)


	//   ....[0]....
	.align		4
.L_24:
        /*0028*/ 	.word	index@(__assertfail)


	//----- nvinfo : EIATTR_MERCURY_ISA_VERSION
	.align		4
.L_25:
        /*002c*/ 	.byte	0x03, 0x5f
        /*002e*/ 	.short	0x0101


	//----- nvinfo : EIATTR_INT_WARP_WIDE_INSTR_OFFSETS
	.align		4
        /*0030*/ 	.byte	0x04, 0x31
        /*0032*/ 	.short	(.L_27 - .L_26)


	//   ....[0]....
.L_26:
        /*0034*/ 	.word	0x000004c0


	//   ....[1]....
        /*0038*/ 	.word	0x000004e0


	//   ....[2]....
        /*003c*/ 	.word	0x00000690


	//   ....[3]....
        /*0040*/ 	.word	0x00002280


	//----- nvinfo : EIATTR_COOP_GROUP_MASK_REGIDS
	.align		4
.L_27:
        /*0044*/ 	.byte	0x04, 0x29
        /*0046*/ 	.short	(.L_29 - .L_28)


	//   ....[0]....
.L_28:
        /*0048*/ 	.word	0xffffffff


	//   ....[1]....
        /*004c*/ 	.word	0xffffffff


	//   ....[2]....
        /*0050*/ 	.word	0xffffffff


	//   ....[3]....
        /*0054*/ 	.word	0xffffffff


	//   ....[4]....
        /*0058*/ 	.word	0xffffffff


	//   ....[5]....
        /*005c*/ 	.word	0xffffffff


	//----- nvinfo : EIATTR_COOP_GROUP_INSTR_OFFSETS
	.align		4
.L_29:
        /*0060*/ 	.byte	0x04, 0x28
        /*0062*/ 	.short	(.L_31 - .L_30)


	//   ....[0]....
.L_30:
        /*0064*/ 	.word	0x00000060


	//   ....[1]....
        /*0068*/ 	.word	0x00000070


	//   ....[2]....
        /*006c*/ 	.word	0x00000130


	//   ....[3]....
        /*0070*/ 	.word	0x000002e0


	//   ....[4]....
        /*0074*/ 	.word	0x00000800


	//   ....[5]....
        /*0078*/ 	.word	0x00001480


	//----- nvinfo : EIATTR_REG_RECONFIG
	.align		4
.L_31:
        /*007c*/ 	.byte	0x01, 0x54
	.zero		2


	//----- nvinfo : EIATTR_SYSCALL_OFFSETS
	.align		4
        /*0080*/ 	.byte	0x04, 0x46
        /*0082*/ 	.short	(.L_33 - .L_32)


	//   ....[0]....
.L_32:
        /*0084*/ 	.word	0x00001670


	//----- nvinfo : EIATTR_MBARRIER_INSTR_OFFSETS
	.align		4
.L_33:
        /*0088*/ 	.byte	0x04, 0x39
        /*008a*/ 	.short	(.L_35 - .L_34)


	//   ....[0]....
.L_34:
        /*008c*/ 	.word	0x00000250
        /*0090*/ 	.word	0x000000ff
        /*0094*/ 	.word	0x00000000
        /*0098*/ 	.short	0x0100
        /*009a*/ 	.byte	0x08
	.zero		1


	//   ....[1]....
        /*009c*/ 	.word	0x00000260
        /*00a0*/ 	.word	0x000000ff
        /*00a4*/ 	.word	0x00000018
        /*00a8*/ 	.short	0x0100
        /*00aa*/ 	.byte	0x08
	.zero		1


	//   ....[2]....
        /*00ac*/ 	.word	0x00000270
        /*00b0*/ 	.word	0x000000ff
        /*00b4*/ 	.word	0x00000008
        /*00b8*/ 	.short	0x0100
        /*00ba*/ 	.byte	0x08
	.zero		1


	//   ....[3]....
        /*00bc*/ 	.word	0x00000280
        /*00c0*/ 	.word	0x000000ff
        /*00c4*/ 	.word	0x00000020
        /*00c8*/ 	.short	0x0100
        /*00ca*/ 	.byte	0x08
	.zero		1


	//   ....[4]....
        /*00cc*/ 	.word	0x00000290
        /*00d0*/ 	.word	0x000000ff
        /*00d4*/ 	.word	0x00000010
        /*00d8*/ 	.short	0x0100
        /*00da*/ 	.byte	0x08
	.zero		1


	//   ....[5]....
        /*00dc*/ 	.word	0x000002a0
        /*00e0*/ 	.word	0x000000ff
        /*00e4*/ 	.word	0x00000028
        /*00e8*/ 	.short	0x0100
        /*00ea*/ 	.byte	0x08
	.zero		1


	//   ....[6]....
        /*00ec*/ 	.word	0x00000710
        /*00f0*/ 	.word	0x000000ff
        /*00f4*/ 	.word	0x00000040
        /*00f8*/ 	.short	0x0100
        /*00fa*/ 	.byte	0x06
	.zero		1


	//   ....[7]....
        /*00fc*/ 	.word	0x000007b0
        /*0100*/ 	.word	0x000000ff
        /*0104*/ 	.word	0x00000048
        /*0108*/ 	.short	0x0100
        /*010a*/ 	.byte	0x06
	.zero		1


	//   ....[8]....
        /*010c*/ 	.word	0x00001730
        /*0110*/ 	.word	0x00000003
        /*0114*/ 	.word	0x00000000
        /*0118*/ 	.short	0x010a
        /*011a*/ 	.byte	0x3f
	.zero		1


	//   ....[9]....
        /*011c*/ 	.word	0x00001790
        /*0120*/ 	.word	0x00000003
        /*0124*/ 	.word	0x00000000
        /*0128*/ 	.short	0x010a
        /*012a*/ 	.byte	0x3f
	.zero		1


	//   ....[10]....
        /*012c*/ 	.word	0x00001cd0
        /*0130*/ 	.word	0x00000005
        /*0134*/ 	.word	0x00000000
        /*0138*/ 	.short	0x010a
        /*013a*/ 	.byte	0x3f
	.zero		1


	//   ....[11]....
        /*013c*/ 	.word	0x00001d10
        /*0140*/ 	.word	0x00000005
        /*0144*/ 	.word	0x00000000
        /*0148*/ 	.short	0x010a
        /*014a*/ 	.byte	0x3f
	.zero		1


	//   ....[12]....
        /*014c*/ 	.word	0x00002130
        /*0150*/ 	.word	0x00000004
        /*0154*/ 	.word	0x00000000
        /*0158*/ 	.short	0x0101
        /*015a*/ 	.byte	0x3f
	.zero		1


	//   ....[13]....
        /*015c*/ 	.word	0x00002320
        /*0160*/ 	.word	0x00000000
        /*0164*/ 	.word	0x00000000
        /*0168*/ 	.short	0x0101
        /*016a*/ 	.byte	0x3f
	.zero		1


	//   ....[14]....
        /*016c*/ 	.word	0x00006900
        /*0170*/ 	.word	0x00000015
        /*0174*/ 	.word	0x00000018
        /*0178*/ 	.short	0x010a
        /*017a*/ 	.byte	0x3f
	.zero		1


	//   ....[15]....
        /*017c*/ 	.word	0x00006d80
        /*0180*/ 	.word	0x00000006
        /*0184*/ 	.word	0x00000048
        /*0188*/ 	.short	0x0101
        /*018a*/ 	.byte	0x3f
	.zero		1


	//   ....[16]....
        /*018c*/ 	.word	0x000074b0
        /*0190*/ 	.word	0x00000007
        /*0194*/ 	.word	0x00000000
        /*0198*/ 	.short	0x010a
        /*019a*/ 	.byte	0x3f
	.zero		1


	//   ....[17]....
        /*019c*/ 	.word	0x00007530
        /*01a0*/ 	.word	0x00000006
        /*01a4*/ 	.word	0x00000000
        /*01a8*/ 	.short	0x010a
        /*01aa*/ 	.byte	0x3f
	.zero		1


	//   ....[18]....
        /*01ac*/ 	.word	0x000075c0
        /*01b0*/ 	.word	0x00000003
        /*01b4*/ 	.word	0x00000000
        /*01b8*/ 	.short	0x010a
        /*01ba*/ 	.byte	0x3f
	.zero		1


	//   ....[19]....
        /*01bc*/ 	.word	0x00007620
        /*01c0*/ 	.word	0x00000003
        /*01c4*/ 	.word	0x00000000
        /*01c8*/ 	.short	0x010a
        /*01ca*/ 	.byte	0x3f
	.zero		1


	//   ....[20]....
        /*01cc*/ 	.word	0x00007670
        /*01d0*/ 	.word	0x00000005
        /*01d4*/ 	.word	0x00000000
        /*01d8*/ 	.short	0x010a
        /*01da*/ 	.byte	0x3f
	.zero		1


	//   ....[21]....
        /*01dc*/ 	.word	0x00007740
        /*01e0*/ 	.word	0x00000015
        /*01e4*/ 	.word	0x00000018
        /*01e8*/ 	.short	0x010a
        /*01ea*/ 	.byte	0x3f
	.zero		1


	//   ....[22]....
        /*01ec*/ 	.word	0x00007810
        /*01f0*/ 	.word	0x00000007
        /*01f4*/ 	.word	0x00000000
        /*01f8*/ 	.short	0x010a
        /*01fa*/ 	.byte	0x3f
	.zero		1


	//   ....[23]....
        /*01fc*/ 	.word	0x00007860
        /*0200*/ 	.word	0x00000006
        /*0204*/ 	.word	0x00000000
        /*0208*/ 	.short	0x010a
        /*020a*/ 	.byte	0x3f
	.zero		1


	//----- nvinfo : EIATTR_NUM_MBARRIERS
	.align		4
.L_35:
        /*020c*/ 	.byte	0x03, 0x38
        /*020e*/ 	.short	0x0008


	//----- nvinfo : EIATTR_EXIT_INSTR_OFFSETS
	.align		4
        /*0210*/ 	.byte	0x04, 0x1c
        /*0212*/ 	.short	(.L_37 - .L_36)


	//   ....[0]....
.L_36:
        /*0214*/ 	.word	0x000009d0


	//   ....[1]....
        /*0218*/ 	.word	0x000011e0


	//   ....[2]....
        /*021c*/ 	.word	0x00005f70


	//   ....[3]....
        /*0220*/ 	.word	0x000064d0


	//   ....[4]....
        /*0224*/ 	.word	0x00007610


	//----- nvinfo : EIATTR_MAX_THREADS
	.align		4
.L_37:
        /*0228*/ 	.byte	0x04, 0x05
        /*022a*/ 	.short	(.L_39 - .L_38)
.L_38:
        /*022c*/ 	.word	0x00000180
        /*0230*/ 	.word	0x00000001
        /*0234*/ 	.word	0x00000001


	//----- nvinfo : EIATTR_CRS_STACK_SIZE
	.align		4
.L_39:
        /*0238*/ 	.byte	0x04, 0x1e
        /*023a*/ 	.short	(.L_41 - .L_40)
.L_40:
        /*023c*/ 	.word	0x00000000


	//----- nvinfo : EIATTR_CBANK_PARAM_SIZE
	.align		4
.L_41:
        /*0240*/ 	.byte	0x03, 0x19
        /*0242*/ 	.short	0x0470


	//----- nvinfo : EIATTR_PARAM_CBANK
	.align		4
        /*0244*/ 	.byte	0x04, 0x0a
        /*0246*/ 	.short	(.L_43 - .L_42)
	.align		4
.L_42:
        /*0248*/ 	.word	index@(.nv.constant0._ZN7cutlass13device_kernelINS_4gemm6kernel13GemmUniversalIN4cute5tupleIJiiiiEEENS1_10collective13CollectiveMmaINS1_34MainloopSm90TmaGmmaWarpSpecializedILi3ENS5_IJNS4_1CILi4EEENSA_ILi2EEENSA_ILi1EEEEEENS1_35KernelTmaWarpSpecializedCooperativeEEENS5_IJNSA_ILi128EEESH_NSA_ILi64EEEEEEfNS5_IJlSD_lEEEfSK_NS4_8TiledMMAINS4_8MMA_AtomIJNS4_4SM904GMMA30MMA_64x128x8_F32TF32TF32_SS_TNILNSO_7ScaleInE1ELSQ_1EEEEEENS4_6LayoutINS5_IJSC_SD_SD_EEENS5_IJSD_NSA_ILi0EEESV_EEEEENS5_IJNS4_10UnderscoreESY_SY_EEEEENS4_23SM90_TMA_LOAD_MULTICASTENS4_14ComposedLayoutINS4_7SwizzleILi3ELi4ELi3EEENS4_18smem_ptr_flag_bitsILi32EEENST_INS5_IJNSA_ILi8EEENSA_ILi32EEEEEENS5_IJS18_SD_EEEEEEEvNS4_8identityES11_S1C_vS1D_EENS_8epilogue10collective6detail29Sm90TmaWarpSpecializedAdapterINS1G_15DefaultEpilogueIfSK_SK_NS1F_6thread17LinearCombinationIfLi1EffLNS1K_9ScaleType4KindE0ELNS_15FloatRoundStyleE2EfEENS1_15EpilogueDefaultEEEEEvvEEEEvNT_6ParamsE)
        /*024c*/ 	.short	0x0210
        /*024e*/ 	.short	0x0470


	//----- nvinfo : EIATTR_SW_WAR
	.align		4
.L_43:
        /*0250*/ 	.byte	0x04, 0x36
        /*0252*/ 	.short	(.L_45 - .L_44)
.L_44:
        /*0254*/ 	.word	0x00000008
.L_45:


//--------------------- .nv.callgraph             --------------------------
	.section	.nv.callgraph,"",@"SHT_CUDA_CALLGRAPH"
	.align	4
	.sectionentsize	8
	.align		4
        /*0000*/ 	.word	0x00000000
	.align		4
        /*0004*/ 	.word	0xffffffff
	.align		4
        /*0008*/ 	.word	index@(_ZN7cutlass13device_kernelINS_4gemm6kernel13GemmUniversalIN4cute5tupleIJiiiiEEENS1_10collective13CollectiveMmaINS1_34MainloopSm90TmaGmmaWarpSpecializedILi3ENS5_IJNS4_1CILi4EEENSA_ILi2EEENSA_ILi1EEEEEENS1_35KernelTmaWarpSpecializedCooperativeEEENS5_IJNSA_ILi128EEESH_NSA_ILi64EEEEEEfNS5_IJlSD_lEEEfSK_NS4_8TiledMMAINS4_8MMA_AtomIJNS4_4SM904GMMA30MMA_64x128x8_F32TF32TF32_SS_TNILNSO_7ScaleInE1ELSQ_1EEEEEENS4_6LayoutINS5_IJSC_SD_SD_EEENS5_IJSD_NSA_ILi0EEESV_EEEEENS5_IJNS4_10UnderscoreESY_SY_EEEEENS4_23SM90_TMA_LOAD_MULTICASTENS4_14ComposedLayoutINS4_7SwizzleILi3ELi4ELi3EEENS4_18smem_ptr_flag_bitsILi32EEENST_INS5_IJNSA_ILi8EEENSA_ILi32EEEEEENS5_IJS18_SD_EEEEEEEvNS4_8identityES11_S1C_vS1D_EENS_8epilogue10collective6detail29Sm90TmaWarpSpecializedAdapterINS1G_15DefaultEpilogueIfSK_SK_NS1F_6thread17LinearCombinationIfLi1EffLNS1K_9ScaleType4KindE0ELNS_15FloatRoundStyleE2EfEENS1_15EpilogueDefaultEEEEEvvEEEEvNT_6ParamsE)
	.align		4
        /*000c*/ 	.word	index@(__assertfail)
	.align		4
        /*0010*/ 	.word	0x00000000
	.align		4
        /*0014*/ 	.word	0xfffffffe
	.align		4
        /*0018*/ 	.word	0x00000000
	.align		4
        /*001c*/ 	.word	0xfffffffd
	.align		4
        /*0020*/ 	.word	0x00000000
	.align		4
        /*0024*/ 	.word	0xfffffffc


//--------------------- .nv.constant4             --------------------------
	.section	.nv.constant4,"a",@progbits
	.align	8
	.align		8
.nv.constant4:
        /*0000*/ 	.dword	__assertfail
	.align		8
        /*0008*/ 	.dword	__unnamed_1
	.align		8
        /*0010*/ 	.dword	_ZN40_INTERNAL_99a42e1e_4_k_cu_36353117_227194cuda3std3__45__cpo5beginE
	.align		8
        /*0018*/ 	.dword	_ZN40_INTERNAL_99a42e1e_4_k_cu_36353117_227194cuda3std3__45__cpo3endE
	.align		8
        /*0020*/ 	.dword	_ZN40_INTERNAL_99a42e1e_4_k_cu_36353117_227194cuda3std3__45__cpo6cbeginE
	.align		8
        /*0028*/ 	.dword	_ZN40_INTERNAL_99a42e1e_4_k_cu_36353117_227194cuda3std3__45__cpo4cendE
	.align		8
        /*0030*/ 	.dword	_ZN40_INTERNAL_99a42e1e_4_k_cu_36353117_227194cuda3std3__442_GLOBAL__N__99a42e1e_4_k_cu_36353117_227196ignoreE
	.align		8
        /*0038*/ 	.dword	_ZN40_INTERNAL_99a42e1e_4_k_cu_36353117_227194cuda3std3__419piecewise_constructE
	.align		8
        /*0040*/ 	.dword	_ZN40_INTERNAL_99a42e1e_4_k_cu_36353117_227194cuda3std3__48in_placeE
	.align		8
        /*0048*/ 	.dword	_ZN40_INTERNAL_99a42e1e_4_k_cu_36353117_227194cuda3std6ranges3__45__cpo4swapE
	.align		8
        /*0050*/ 	.dword	_ZN40_INTERNAL_99a42e1e_4_k_cu_36353117_227194cuda3std6ranges3__45__cpo9iter_moveE
	.align		8
        /*0058*/ 	.dword	_ZN40_INTERNAL_99a42e1e_4_k_cu_36353117_227194cute7productE
	.align		8
        /*0060*/ 	.dword	_ZN40_INTERNAL_99a42e1e_4_k_cu_36353117_227194cute1_E
	.align		8
        /*0068*/ 	.dword	$str$22
	.align		8
        /*0070*/ 	.dword	$str$23


//--------------------- .text._ZN7cutlass13device_kernelINS_4gemm6kernel13GemmUniversalIN4cute5tupleIJiiiiEEENS1_10collective13CollectiveMmaINS1_34MainloopSm90TmaGmmaWarpSpecializedILi3ENS5_IJNS4_1CILi4EEENSA_ILi2EEENSA_ILi1EEEEEENS1_35KernelTmaWarpSpecializedCooperativeEEENS5_IJNSA_ILi128EEESH_NSA_ILi64EEEEEEfNS5_IJlSD_lEEEfSK_NS4_8TiledMMAINS4_8MMA_AtomIJNS4_4SM904GMMA30MMA_64x128x8_F32TF32TF32_SS_TNILNSO_7ScaleInE1ELSQ_1EEEEEENS4_6LayoutINS5_IJSC_SD_SD_EEENS5_IJSD_NSA_ILi0EEESV_EEEEENS5_IJNS4_10UnderscoreESY_SY_EEEEENS4_23SM90_TMA_LOAD_MULTICASTENS4_14ComposedLayoutINS4_7SwizzleILi3ELi4ELi3EEENS4_18smem_ptr_flag_bitsILi32EEENST_INS5_IJNSA_ILi8EEENSA_ILi32EEEEEENS5_IJS18_SD_EEEEEEEvNS4_8identityES11_S1C_vS1D_EENS_8epilogue10collective6detail29Sm90TmaWarpSpecializedAdapterINS1G_15DefaultEpilogueIfSK_SK_NS1F_6thread17LinearCombinationIfLi1EffLNS1K_9ScaleType4KindE0ELNS_15FloatRoundStyleE2EfEENS1_15EpilogueDefaultEEEEEvvEEEEvNT_6ParamsE --------------------------
	.section	.text._ZN7cutlass13device_kernelINS_4gemm6kernel13GemmUniversalIN4cute5tupleIJiiiiEEENS1_10collective13CollectiveMmaINS1_34MainloopSm90TmaGmmaWarpSpecializedILi3ENS5_IJNS4_1CILi4EEENSA_ILi2EEENSA_ILi1EEEEEENS1_35KernelTmaWarpSpecializedCooperativeEEENS5_IJNSA_ILi128EEESH_NSA_ILi64EEEEEEfNS5_IJlSD_lEEEfSK_NS4_8TiledMMAINS4_8MMA_AtomIJNS4_4SM904GMMA30MMA_64x128x8_F32TF32TF32_SS_TNILNSO_7ScaleInE1ELSQ_1EEEEEENS4_6LayoutINS5_IJSC_SD_SD_EEENS5_IJSD_NSA_ILi0EEESV_EEEEENS5_IJNS4_10UnderscoreESY_SY_EEEEENS4_23SM90_TMA_LOAD_MULTICASTENS4_14ComposedLayoutINS4_7SwizzleILi3ELi4ELi3EEENS4_18smem_ptr_flag_bitsILi32EEENST_INS5_IJNSA_ILi8EEENSA_ILi32EEEEEENS5_IJS18_SD_EEEEEEEvNS4_8identityES11_S1C_vS1D_EENS_8epilogue10collective6detail29Sm90TmaWarpSpecializedAdapterINS1G_15DefaultEpilogueIfSK_SK_NS1F_6thread17LinearCombinationIfLi1EffLNS1K_9ScaleType4KindE0ELNS_15FloatRoundStyleE2EfEENS1_15EpilogueDefaultEEEEEvvEEEEvNT_6ParamsE,"ax",@progbits
	.align	128
.text._ZN7cutlass13device_kernelINS_4gemm6kernel13GemmUniversalIN4cute5tupleIJiiiiEEENS1_10collective13CollectiveMmaINS1_34MainloopSm90TmaGmmaWarpSpecializedILi3ENS5_IJNS4_1CILi4EEENSA_ILi2EEENSA_ILi1EEEEEENS1_35KernelTmaWarpSpecializedCooperativeEEENS5_IJNSA_ILi128EEESH_NSA_ILi64EEEEEEfNS5_IJlSD_lEEEfSK_NS4_8TiledMMAINS4_8MMA_AtomIJNS4_4SM904GMMA30MMA_64x128x8_F32TF32TF32_SS_TNILNSO_7ScaleInE1ELSQ_1EEEEEENS4_6LayoutINS5_IJSC_SD_SD_EEENS5_IJSD_NSA_ILi0EEESV_EEEEENS5_IJNS4_10UnderscoreESY_SY_EEEEENS4_23SM90_TMA_LOAD_MULTICASTENS4_14ComposedLayoutINS4_7SwizzleILi3ELi4ELi3EEENS4_18smem_ptr_flag_bitsILi32EEENST_INS5_IJNSA_ILi8EEENSA_ILi32EEEEEENS5_IJS18_SD_EEEEEEEvNS4_8identityES11_S1C_vS1D_EENS_8epilogue10collective6detail29Sm90TmaWarpSpecializedAdapterINS1G_15DefaultEpilogueIfSK_SK_NS1F_6thread17LinearCombinationIfLi1EffLNS1K_9ScaleType4KindE0ELNS_15FloatRoundStyleE2EfEENS1_15EpilogueDefaultEEEEEvvEEEEvNT_6ParamsE:
        .type           _ZN7cutlass13device_kernelINS_4gemm6kernel13GemmUniversalIN4cute5tupleIJiiiiEEENS1_10collective13CollectiveMmaINS1_34MainloopSm90TmaGmmaWarpSpecializedILi3ENS5_IJNS4_1CILi4EEENSA_ILi2EEENSA_ILi1EEEEEENS1_35KernelTmaWarpSpecializedCooperativeEEENS5_IJNSA_ILi128EEESH_NSA_ILi64EEEEEEfNS5_IJlSD_lEEEfSK_NS4_8TiledMMAINS4_8MMA_AtomIJNS4_4SM904GMMA30MMA_64x128x8_F32TF32TF32_SS_TNILNSO_7ScaleInE1ELSQ_1EEEEEENS4_6LayoutINS5_IJSC_SD_SD_EEENS5_IJSD_NSA_ILi0EEESV_EEEEENS5_IJNS4_10UnderscoreESY_SY_EEEEENS4_23SM90_TMA_LOAD_MULTICASTENS4_14ComposedLayoutINS4_7SwizzleILi3ELi4ELi3EEENS4_18smem_ptr_flag_bitsILi32EEENST_INS5_IJNSA_ILi8EEENSA_ILi32EEEEEENS5_IJS18_SD_EEEEEEEvNS4_8identityES11_S1C_vS1D_EENS_8epilogue10collective6detail29Sm90TmaWarpSpecializedAdapterINS1G_15DefaultEpilogueIfSK_SK_NS1F_6thread17LinearCombinationIfLi1EffLNS1K_9ScaleType4KindE0ELNS_15FloatRoundStyleE2EfEENS1_15EpilogueDefaultEEEEEvvEEEEvNT_6ParamsE,@function
        .size           _ZN7cutlass13device_kernelINS_4gemm6kernel13GemmUniversalIN4cute5tupleIJiiiiEEENS1_10collective13CollectiveMmaINS1_34MainloopSm90TmaGmmaWarpSpecializedILi3ENS5_IJNS4_1CILi4EEENSA_ILi2EEENSA_ILi1EEEEEENS1_35KernelTmaWarpSpecializedCooperativeEEENS5_IJNSA_ILi128EEESH_NSA_ILi64EEEEEEfNS5_IJlSD_lEEEfSK_NS4_8TiledMMAINS4_8MMA_AtomIJNS4_4SM904GMMA30MMA_64x128x8_F32TF32TF32_SS_TNILNSO_7ScaleInE1ELSQ_1EEEEEENS4_6LayoutINS5_IJSC_SD_SD_EEENS5_IJSD_NSA_ILi0EEESV_EEEEENS5_IJNS4_10UnderscoreESY_SY_EEEEENS4_23SM90_TMA_LOAD_MULTICASTENS4_14ComposedLayoutINS4_7SwizzleILi3ELi4ELi3EEENS4_18smem_ptr_flag_bitsILi32EEENST_INS5_IJNSA_ILi8EEENSA_ILi32EEEEEENS5_IJS18_SD_EEEEEEEvNS4_8identityES11_S1C_vS1D_EENS_8epilogue10collective6detail29Sm90TmaWarpSpecializedAdapterINS1G_15DefaultEpilogueIfSK_SK_NS1F_6thread17LinearCombinationIfLi1EffLNS1K_9ScaleType4KindE0ELNS_15FloatRoundStyleE2EfEENS1_15EpilogueDefaultEEEEEvvEEEEvNT_6ParamsE,(.L_x_195 - _ZN7cutlass13device_kernelINS_4gemm6kernel13GemmUniversalIN4cute5tupleIJiiiiEEENS1_10collective13CollectiveMmaINS1_34MainloopSm90TmaGmmaWarpSpecializedILi3ENS5_IJNS4_1CILi4EEENSA_ILi2EEENSA_ILi1EEEEEENS1_35KernelTmaWarpSpecializedCooperativeEEENS5_IJNSA_ILi128EEESH_NSA_ILi64EEEEEEfNS5_IJlSD_lEEEfSK_NS4_8TiledMMAINS4_8MMA_AtomIJNS4_4SM904GMMA30MMA_64x128x8_F32TF32TF32_SS_TNILNSO_7ScaleInE1ELSQ_1EEEEEENS4_6LayoutINS5_IJSC_SD_SD_EEENS5_IJSD_NSA_ILi0EEESV_EEEEENS5_IJNS4_10UnderscoreESY_SY_EEEEENS4_23SM90_TMA_LOAD_MULTICASTENS4_14ComposedLayoutINS4_7SwizzleILi3ELi4ELi3EEENS4_18smem_ptr_flag_bitsILi32EEENST_INS5_IJNSA_ILi8EEENSA_ILi32EEEEEENS5_IJS18_SD_EEEEEEEvNS4_8identityES11_S1C_vS1D_EENS_8epilogue10collective6detail29Sm90TmaWarpSpecializedAdapterINS1G_15DefaultEpilogueIfSK_SK_NS1F_6thread17LinearCombinationIfLi1EffLNS1K_9ScaleType4KindE0ELNS_15FloatRoundStyleE2EfEENS1_15EpilogueDefaultEEEEEvvEEEEvNT_6ParamsE)
        .other          _ZN7cutlass13device_kernelINS_4gemm6kernel13GemmUniversalIN4cute5tupleIJiiiiEEENS1_10collective13CollectiveMmaINS1_34MainloopSm90TmaGmmaWarpSpecializedILi3ENS5_IJNS4_1CILi4EEENSA_ILi2EEENSA_ILi1EEEEEENS1_35KernelTmaWarpSpecializedCooperativeEEENS5_IJNSA_ILi128EEESH_NSA_ILi64EEEEEEfNS5_IJlSD_lEEEfSK_NS4_8TiledMMAINS4_8MMA_AtomIJNS4_4SM904GMMA30MMA_64x128x8_F32TF32TF32_SS_TNILNSO_7ScaleInE1ELSQ_1EEEEEENS4_6LayoutINS5_IJSC_SD_SD_EEENS5_IJSD_NSA_ILi0EEESV_EEEEENS5_IJNS4_10UnderscoreESY_SY_EEEEENS4_23SM90_TMA_LOAD_MULTICASTENS4_14ComposedLayoutINS4_7SwizzleILi3ELi4ELi3EEENS4_18smem_ptr_flag_bitsILi32EEENST_INS5_IJNSA_ILi8EEENSA_ILi32EEEEEENS5_IJS18_SD_EEEEEEEvNS4_8identityES11_S1C_vS1D_EENS_8epilogue10collective6detail29Sm90TmaWarpSpecializedAdapterINS1G_15DefaultEpilogueIfSK_SK_NS1F_6thread17LinearCombinationIfLi1EffLNS1K_9ScaleType4KindE0ELNS_15FloatRoundStyleE2EfEENS1_15EpilogueDefaultEEEEEvvEEEEvNT_6ParamsE,@"STO_CUDA_ENTRY STV_DEFAULT"
_ZN7cutlass13device_kernelINS_4gemm6kernel13GemmUniversalIN4cute5tupleIJiiiiEEENS1_10collective13CollectiveMmaINS1_34MainloopSm90TmaGmmaWarpSpecializedILi3ENS5_IJNS4_1CILi4EEENSA_ILi2EEENSA_ILi1EEEEEENS1_35KernelTmaWarpSpecializedCooperativeEEENS5_IJNSA_ILi128EEESH_NSA_ILi64EEEEEEfNS5_IJlSD_lEEEfSK_NS4_8TiledMMAINS4_8MMA_AtomIJNS4_4SM904GMMA30MMA_64x128x8_F32TF32TF32_SS_TNILNSO_7ScaleInE1ELSQ_1EEEEEENS4_6LayoutINS5_IJSC_SD_SD_EEENS5_IJSD_NSA_ILi0EEESV_EEEEENS5_IJNS4_10UnderscoreESY_SY_EEEEENS4_23SM90_TMA_LOAD_MULTICASTENS4_14ComposedLayoutINS4_7SwizzleILi3ELi4ELi3EEENS4_18smem_ptr_flag_bitsILi32EEENST_INS5_IJNSA_ILi8EEENSA_ILi32EEEEEENS5_IJS18_SD_EEEEEEEvNS4_8identityES11_S1C_vS1D_EENS_8epilogue10collective6detail29Sm90TmaWarpSpecializedAdapterINS1G_15DefaultEpilogueIfSK_SK_NS1F_6thread17LinearCombinationIfLi1EffLNS1K_9ScaleType4KindE0ELNS_15FloatRoundStyleE2EfEENS1_15EpilogueDefaultEEEEEvvEEEEvNT_6ParamsE:
[----:B------:R-:W0:Y:S01]  /*0000*/  LDC R1, c[0x0][0x28] ;  /* 0x00000a00ff017b82 */ /* 0x000e220000000800 */
[----:B------:R-:W1:Y:S01]  /*0010*/  S2R R95, SR_TID.X ;  /* 0x00000000005f7919 */ /* 0x000e620000002100 */
[----:B------:R-:W-:Y:S01]  /*0020*/  ELECT P0, URZ, PT ;  /* 0x00000000003f782f */ /* 0x000fe20003800000 */
[----:B------:R-:W-:Y:S01]  /*0030*/  BSSY B0, `(.L_x_0) ;  /* 0x000000f000007945 */ /* 0x000fe20003800000 */
[--C-:B-1----:R-:W-:Y:S02]  /*0040*/  SHF.R.U32.HI R0, RZ, 0x5, R95.reuse ;  /* 0x00000005ff007819 */ /* 0x102fe4000001165f */
[----:B------:R-:W-:-:S03]  /*0050*/  SHF.R.U32.HI R7, RZ, 0x7, R95 ;  /* 0x00000007ff077819 */ /* 0x000fc6000001165f */
[----:B------:R-:W1:Y:S04]  /*0060*/  SHFL.IDX PT, R3, R0, RZ, 0x1f ;  /* 0x00001fff00037589 */ /* 0x000e6800000e0000 */
[----:B------:R2:W3:Y:S01]  /*0070*/  SHFL.IDX PT, R2, R7, RZ, 0x1f ;  /* 0x00001fff07027589 */ /* 0x0004e200000e0000 */
[----:B-1----:R-:W-:-:S13]  /*0080*/  ISETP.NE.OR P0, PT, R3, RZ, !P0 ;  /* 0x000000ff0300720c */ /* 0x002fda0004705670 */
[----:B0-23--:R-:W-:Y:S05]  /*0090*/  @P0 BRA `(.L_x_1) ;  /* 0x0000000000200947 */ /* 0x00dfea0003800000 */
[----:B------:R-:W-:Y:S02]  /*00a0*/  ULDC.64 UR4, c[0x0][0x198] ;  /* 0x0000660000047ab9 */ /* 0x000fe40000000a00 */
[----:B------:R-:W-:Y:S02]  /*00b0*/  UIADD3 UR6, UP0, UR4, 0xf0, URZ ;  /* 0x000000f004067890 */ /* 0x000fe4000ff1e03f */
[----:B------:R-:W-:Y:S02]  /*00c0*/  UIADD3 UR4, UP1, UR4, 0x1f0, URZ ;  /* 0x000001f004047890 */ /* 0x000fe4000ff3e03f */
[----:B------:R-:W-:Y:S02]  /*00d0*/  UIADD3.X UR7, URZ, UR5, URZ, UP0, !UPT ;  /* 0x000000053f077290 */ /* 0x000fe400087fe43f */
[----:B------:R-:W-:-:S07]  /*00e0*/  UIADD3.X UR5, URZ, UR5, URZ, UP1, !UPT ;  /* 0x000000053f057290 */ /* 0x000fce0008ffe43f */
[----:B------:R0:W-:Y:S02]  /*00f0*/  UTMACCTL.PF [UR6] ;  /* 0x00000000060079b9 */ /* 0x0001e40008040000 */
[----:B------:R0:W-:Y:S02]  /*0100*/  UTMACCTL.PF [UR4] ;  /* 0x00000000040079b9 */ /* 0x0001e40008040000 */
[----:B0-----:R-:W-:Y:S01]  /*0110*/  NOP ;  /* 0x0000000000007918 */ /* 0x001fe20000000000 */
.L_x_1:
[----:B------:R-:W-:Y:S05]  /*0120*/  BSYNC B0 ;  /* 0x0000000000007941 */ /* 0x000fea0003800000 */
.L_x_0:
[----:B------:R-:W0:Y:S01]  /*0130*/  SHFL.IDX PT, R5, R0, RZ, 0x1f ;  /* 0x00001fff00057589 */ /* 0x000e2200000e0000 */
[----:B------:R-:W-:-:S04]  /*0140*/  SHF.R.S32.HI R4, RZ, 0x1f, R95 ;  /* 0x0000001fff047819 */ /* 0x000fc8000001145f */
[----:B------:R-:W-:Y:S02]  /*0150*/  LEA.HI R4, R4, R95, RZ, 0x7 ;  /* 0x0000005f04047211 */ /* 0x000fe400078f38ff */
[----:B0-----:R-:W-:-:S13]  /*0160*/  ISETP.NE.AND P0, PT, R5, RZ, PT ;  /* 0x000000ff0500720c */ /* 0x001fda0003f05270 */
[----:B------:R-:W-:Y:S05]  /*0170*/  @P0 BRA `(.L_x_2) ;  /* 0x0000000000500947 */ /* 0x000fea0003800000 */
[----:B------:R-:W0:Y:S01]  /*0180*/  S2UR UR8, SR_CgaCtaId ;  /* 0x00000000000879c3 */ /* 0x000e220000008800 */
[----:B------:R-:W-:Y:S01]  /*0190*/  UMOV UR4, 0x400 ;  /* 0x0000040000047882 */ /* 0x000fe20000000000 */
[----:B------:R-:W-:Y:S01]  /*01a0*/  UMOV UR5, 0x1 ;  /* 0x0000000100057882 */ /* 0x000fe20000000000 */
[----:B------:R-:W-:Y:S01]  /*01b0*/  UMOV UR6, 0xa ;  /* 0x0000000a00067882 */ /* 0x000fe20000000000 */
[----:B------:R-:W-:Y:S01]  /*01c0*/  ELECT P0, URZ, PT ;  /* 0x00000000003f782f */ /* 0x000fe20003800000 */
[----:B------:R-:W-:-:S04]  /*01d0*/  UIADD3 UR6, -UR6, 0x100000, URZ ;  /* 0x0010000006067890 */ /* 0x000fc8000fffe13f */
[----:B------:R-:W-:Y:S02]  /*01e0*/  USHF.L.U32 UR7, UR6, 0xb, URZ ;  /* 0x0000000b06077899 */ /* 0x000fe4000800063f */
[----:B------:R-:W-:Y:S02]  /*01f0*/  USHF.L.U32 UR6, UR6, 0x1, URZ ;  /* 0x0000000106067899 */ /* 0x000fe4000800063f */
[----:B0-----:R-:W-:Y:S02]  /*0200*/  ULEA UR8, UR8, UR4, 0x18 ;  /* 0x0000000408087291 */ /* 0x001fe4000f8ec03f */
[----:B------:R-:W-:-:S04]  /*0210*/  UIADD3 UR4, -UR5, 0x100000, URZ ;  /* 0x0010000005047890 */ /* 0x000fc8000fffe13f */
[----:B------:R-:W-:Y:S02]  /*0220*/  USHF.L.U32 UR5, UR4, 0xb, URZ ;  /* 0x0000000b04057899 */ /* 0x000fe4000800063f */
[----:B------:R-:W-:Y:S01]  /*0230*/  USHF.L.U32 UR4, UR4, 0x1, URZ ;  /* 0x0000000104047899 */ /* 0x000fe2000800063f */
[----:B------:R-:W0:Y:S11]  /*0240*/  FENCE.VIEW.ASYNC.S ;  /* 0x00000000000073c6 */ /* 0x000e360000000000 */
[----:B0-----:R0:W1:Y:S01]  /*0250*/  SYNCS.EXCH.64 URZ, [UR8], UR4 ;  /* 0x00000004083f75b2 */ /* 0x0010620008000100 */
[----:B------:R0:W2:Y:S01]  /*0260*/  SYNCS.EXCH.64 URZ, [UR8+0x18], UR6 ;  /* 0x00001806083f75b2 */ /* 0x0000a20008000100 */
[----:B------:R0:W3:Y:S01]  /*0270*/  SYNCS.EXCH.64 URZ, [UR8+0x8], UR4 ;  /* 0x00000804083f75b2 */ /* 0x0000e20008000100 */
[----:B------:R0:W4:Y:S01]  /*0280*/  SYNCS.EXCH.64 URZ, [UR8+0x20], UR6 ;  /* 0x00002006083f75b2 */ /* 0x0001220008000100 */
[----:B------:R0:W0:Y:S01]  /*0290*/  SYNCS.EXCH.64 URZ, [UR8+0x10], UR4 ;  /* 0x00001004083f75b2 */ /* 0x0000220008000100 */
[----:B------:R0:W0:Y:S01]  /*02a0*/  SYNCS.EXCH.64 URZ, [UR8+0x28], UR6 ;  /* 0x00002806083f75b2 */ /* 0x0000220008000100 */
[----:B------:R-:W-:Y:S01]  /*02b0*/  NOP ;  /* 0x0000000000007918 */ /* 0x000fe20000000000 */
.L_x_2:
[----:B0-----:R-:W0:Y:S01]  /*02c0*/  S2UR UR8, SR_CTAID.X ;  /* 0x00000000000879c3 */ /* 0x001e220000002500 */
[----:B------:R-:W-:Y:S01]  /*02d0*/  LOP3.LUT R4, R4, 0xffffff80, RZ, 0xc0, !PT ;  /* 0xffffff8004047812 */ /* 0x000fe200078ec0ff */
[----:B------:R-:W5:Y:S01]  /*02e0*/  SHFL.IDX PT, R0, R0, RZ, 0x1f ;  /* 0x00001fff00007589 */ /* 0x000f6200000e0000 */
[----:B------:R-:W-:Y:S01]  /*02f0*/  SHF.R.S32.HI R10, RZ, 0x1f, R5 ;  /* 0x0000001fff0a7819 */ /* 0x000fe20000011405 */
[----:B------:R-:W-:Y:S01]  /*0300*/  ULDC UR4, c[0x0][0x150] ;  /* 0x0000540000047ab9 */ /* 0x000fe20000000800 */
[----:B------:R-:W-:Y:S01]  /*0310*/  ELECT P0, URZ, PT ;  /* 0x00000000003f782f */ /* 0x000fe20003800000 */
[----:B------:R-:W-:Y:S01]  /*0320*/  IMAD.IADD R8, R95, 0x1, -R4 ;  /* 0x000000015f087824 */ /* 0x000fe200078e0a04 */
[----:B------:R-:W-:Y:S01]  /*0330*/  LEA.HI R10, R10, R5, RZ, 0x2 ;  /* 0x000000050a0a7211 */ /* 0x000fe200078f10ff */
[----:B------:R-:W1:Y:S01]  /*0340*/  S2R R4, SR_CTAID.Y ;  /* 0x0000000000047919 */ /* 0x000e620000002600 */
[----:B------:R-:W2:Y:S01]  /*0350*/  LDC R12, c[0x0][0x144] ;  /* 0x00005100ff0c7b82 */ /* 0x000ea20000000800 */
[----:B------:R-:W-:Y:S01]  /*0360*/  NOP ;  /* 0x0000000000007918 */ /* 0x000fe20000000000 */
[----:B------:R-:W-:Y:S01]  /*0370*/  SHF.R.S32.HI R9, RZ, 0x1f, R8 ;  /* 0x0000001fff097819 */ /* 0x000fe20000011408 */
[----:B------:R-:W-:Y:S01]  /*0380*/  NOP ;  /* 0x0000000000007918 */ /* 0x000fe20000000000 */
[----:B------:R-:W-:Y:S01]  /*0390*/  LOP3.LUT R10, R10, 0x3ffffffc, RZ, 0xc0, !PT ;  /* 0x3ffffffc0a0a7812 */ /* 0x000fe200078ec0ff */
[----:B------:R-:W-:Y:S01]  /*03a0*/  IMAD.MOV.U32 R22, RZ, RZ, 0x1 ;  /* 0x00000001ff167424 */ /* 0x000fe200078e00ff */
[----:B------:R-:W-:-:S02]  /*03b0*/  LEA.HI R9, R9, R8, RZ, 0x3 ;  /* 0x0000000809097211 */ /* 0x000fc400078f18ff */
[----:B------:R-:W3:Y:S01]  /*03c0*/  LDC R13, c[0x0][0x140] ;  /* 0x00005000ff0d7b82 */ /* 0x000ee20000000800 */
[----:B------:R-:W-:Y:S01]  /*03d0*/  IMAD.IADD R10, R5, 0x1, -R10 ;  /* 0x00000001050a7824 */ /* 0x000fe200078e0a0a */
[--C-:B------:R-:W-:Y:S02]  /*03e0*/  SHF.R.S32.HI R6, RZ, 0x3, R9.reuse ;  /* 0x00000003ff067819 */ /* 0x100fe40000011409 */
[----:B------:R-:W-:Y:S02]  /*03f0*/  SHF.R.S32.HI R9, RZ, 0x1f, R9 ;  /* 0x0000001fff097819 */ /* 0x000fe40000011409 */
[----:B------:R-:W-:Y:S02]  /*0400*/  ISETP.NE.AND P3, PT, R2, RZ, PT ;  /* 0x000000ff0200720c */ /* 0x000fe40003f65270 */
[----:B0-----:R-:W-:Y:S02]  /*0410*/  I2FP.F32.U32 R11, UR8 ;  /* 0x00000008000b7c45 */ /* 0x001fe40008201000 */
[----:B------:R-:W-:-:S02]  /*0420*/  LEA.HI R9, R9, R6, RZ, 0x2 ;  /* 0x0000000609097211 */ /* 0x000fc400078f10ff */
[----:B-----5:R-:W-:Y:S01]  /*0430*/  ISETP.NE.OR P0, PT, R0, RZ, !P0 ;  /* 0x000000ff0000720c */ /* 0x020fe20004705670 */
[----:B------:R-:W-:Y:S01]  /*0440*/  FMUL R11, R11, UR4 ;  /* 0x000000040b0b7c20 */ /* 0x000fe20008400000 */
[----:B------:R-:W-:Y:S01]  /*0450*/  LOP3.LUT R9, R9, 0xfffffffc, RZ, 0xc0, !PT ;  /* 0xfffffffc09097812 */ /* 0x000fe200078ec0ff */
[----:B------:R-:W-:Y:S01]  /*0460*/  ULDC UR4, c[0x0][0x154] ;  /* 0x0000550000047ab9 */ /* 0x000fe20000000800 */
[----:B------:R-:W-:-:S03]  /*0470*/  SHF.R.S32.HI R0, RZ, 0x1f, R3 ;  /* 0x0000001fff007819 */ /* 0x000fc60000011403 */
[----:B------:R-:W0:Y:S01]  /*0480*/  F2I.U32.TRUNC.NTZ R11, R11 ;  /* 0x0000000b000b7305 */ /* 0x000e22000020f000 */
[----:B------:R-:W-:Y:S01]  /*0490*/  IMAD.IADD R9, R6, 0x1, -R9 ;  /* 0x0000000106097824 */ /* 0x000fe200078e0a09 */
[----:B------:R-:W-:-:S03]  /*04a0*/  LEA.HI R0, R0, R3, RZ, 0x2 ;  /* 0x0000000300007211 */ /* 0x000fc600078f10ff */
[----:B------:R-:W-:Y:S01]  /*04b0*/  IMAD R10, R10, 0x4, R9 ;  /* 0x000000040a0a7824 */ /* 0x000fe200078e0209 */
[----:B------:R-:W-:Y:S01]  /*04c0*/  VOTEU.ALL UP0, P0 ;  /* 0x00000000003f7886 */ /* 0x000fe20000000000 */
[----:B------:R-:W-:Y:S01]  /*04d0*/  LOP3.LUT R0, R0, 0xfffffffc, RZ, 0xc0, !PT ;  /* 0xfffffffc00007812 */ /* 0x000fe200078ec0ff */
[----:B------:R-:W-:Y:S01]  /*04e0*/  VOTEU.ALL UP1, P0 ;  /* 0x00000000003f7886 */ /* 0x000fe20000020000 */
[C---:B------:R-:W-:Y:S01]  /*04f0*/  IMAD.SHL.U32 R19, R10.reuse, 0x4, RZ ;  /* 0x000000040a137824 */ /* 0x040fe200078e00ff */
[----:B------:R-:W-:Y:S01]  /*0500*/  SHF.R.S32.HI R9, RZ, 0x1f, R10 ;  /* 0x0000001fff097819 */ /* 0x000fe2000001140a */
[----:B------:R-:W5:Y:S01]  /*0510*/  @!UP0 S2UR UR7, SR_CgaCtaId ;  /* 0x00000000000789c3 */ /* 0x000f620000008800 */
[----:B------:R-:W-:Y:S01]  /*0520*/  IMAD.IADD R3, R3, 0x1, -R0 ;  /* 0x0000000103037824 */ /* 0x000fe200078e0a00 */
[----:B------:R-:W-:Y:S01]  /*0530*/  @!UP0 UMOV UR6, 0x400 ;  /* 0x0000040000068882 */ /* 0x000fe20000000000 */
[----:B------:R-:W-:Y:S01]  /*0540*/  LEA.HI R9, R9, R10, RZ, 0x2 ;  /* 0x0000000a09097211 */ /* 0x000fe200078f10ff */
[----:B0-----:R-:W-:Y:S01]  /*0550*/  IMAD.MOV R15, RZ, RZ, -R11 ;  /* 0x000000ffff0f7224 */ /* 0x001fe200078e0a0b */
[----:B------:R-:W-:-:S02]  /*0560*/  LOP3.LUT R19, R10, 0xc, R19, 0x78, !PT ;  /* 0x0000000c0a137812 */ /* 0x000fc400078e7813 */
[----:B------:R-:W-:Y:S01]  /*0570*/  LOP3.LUT R11, R9, 0xfffffffc, RZ, 0xc0, !PT ;  /* 0xfffffffc090b7812 */ /* 0x000fe200078ec0ff */
[----:B--2---:R-:W-:Y:S01]  /*0580*/  IMAD R6, R12, R15, UR8 ;  /* 0x000000080c067e24 */ /* 0x004fe2000f8e020f */
[----:B-1----:R-:W-:Y:S01]  /*0590*/  I2FP.F32.U32 R12, R4 ;  /* 0x00000004000c7245 */ /* 0x002fe20000201000 */
[----:B------:R-:W0:Y:S01]  /*05a0*/  LDC R9, c[0x0][0x148] ;  /* 0x00005200ff097b82 */ /* 0x000e220000000800 */
[----:B------:R-:W-:Y:S01]  /*05b0*/  ISETP.NE.AND P1, PT, R3, 0x3, PT ;  /* 0x000000030300780c */ /* 0x000fe20003f25270 */
[----:B------:R-:W-:Y:S01]  /*05c0*/  IMAD.IADD R11, R10, 0x1, -R11 ;  /* 0x000000010a0b7824 */ /* 0x000fe200078e0a0b */
[----:B---3--:R-:W-:Y:S01]  /*05d0*/  ISETP.EQ.U32.AND P2, PT, R13, 0x1, PT ;  /* 0x000000010d00780c */ /* 0x008fe20003f42070 */
[----:B------:R-:W-:Y:S01]  /*05e0*/  FMUL R12, R12, UR4 ;  /* 0x000000040c0c7c20 */ /* 0x000fe20008400000 */
[----:B------:R-:W-:Y:S01]  /*05f0*/  UMOV UR4, 0x20 ;  /* 0x0000002000047882 */ /* 0x000fe20000000000 */
[----:B------:R-:W-:Y:S01]  /*0600*/  ISETP.EQ.OR P1, PT, R3, RZ, !P1 ;  /* 0x000000ff0300720c */ /* 0x000fe20004f22670 */
[----:B------:R-:W-:-:S04]  /*0610*/  @!UP0 UIADD3 UR4, -UR4, 0x100000, URZ ;  /* 0x0010000004048890 */ /* 0x000fc8000fffe13f */
[----:B------:R-:W-:Y:S02]  /*0620*/  @!UP0 USHF.L.U32 UR5, UR4, 0xb, URZ ;  /* 0x0000000b04058899 */ /* 0x000fe4000800063f */
[----:B------:R-:W-:Y:S01]  /*0630*/  @!UP0 USHF.L.U32 UR4, UR4, 0x1, URZ ;  /* 0x0000000104048899 */ /* 0x000fe2000800063f */
[----:B------:R-:W-:Y:S01]  /*0640*/  ISETP.NE.AND P4, PT, R11, R6, PT ;  /* 0x000000060b00720c */ /* 0x000fe20003f85270 */
[----:B------:R-:W1:Y:S01]  /*0650*/  F2I.U32.TRUNC.NTZ R12, R12 ;  /* 0x0000000c000c7305 */ /* 0x000e62000020f000 */
[----:B------:R-:W-:Y:S01]  /*0660*/  ISETP.EQ.AND P1, PT, R2, RZ, P1 ;  /* 0x000000ff0200720c */ /* 0x000fe20000f22270 */
[----:B-----5:R-:W-:-:S03]  /*0670*/  @!UP0 ULEA UR6, UR7, UR6, 0x18 ;  /* 0x0000000607068291 */ /* 0x020fc6000f8ec03f */
[----:B------:R-:W-:Y:S01]  /*0680*/  SEL R18, RZ, 0x1, !P1 ;  /* 0x00000001ff127807 */ /* 0x000fe20004800000 */
[----:B------:R-:W-:Y:S01]  /*0690*/  VOTEU.ALL UP0, P0 ;  /* 0x00000000003f7886 */ /* 0x000fe20000000000 */
[----:B------:R-:W-:Y:S01]  /*06a0*/  LOP3.LUT P0, RZ, R8, 0x7, RZ, 0xc0, !PT ;  /* 0x0000000708ff7812 */ /* 0x000fe2000780c0ff */
[----:B------:R-:W-:-:S04]  /*06b0*/  VIADD R8, R2, 0xffffffff ;  /* 0xffffffff02087836 */ /* 0x000fc80000000000 */
[----:B------:R-:W-:Y:S02]  /*06c0*/  @P4 SHF.R.S32.HI R0, RZ, 0x1f, R19 ;  /* 0x0000001fff004819 */ /* 0x000fe40000011413 */
[----:B------:R-:W-:Y:S01]  /*06d0*/  ISETP.LT.U32.AND P0, PT, R19, 0x8, !P0 ;  /* 0x000000081300780c */ /* 0x000fe20004701070 */
[----:B-1----:R-:W-:Y:S01]  /*06e0*/  IMAD.MOV R23, RZ, RZ, -R12 ;  /* 0x000000ffff177224 */ /* 0x002fe200078e0a0c */
[----:B------:R-:W-:Y:S01]  /*06f0*/  @P4 LEA.HI R0, R0, R19, RZ, 0x2 ;  /* 0x0000001300004211 */ /* 0x000fe200078f10ff */
[----:B------:R-:W1:Y:S02]  /*0700*/  FENCE.VIEW.ASYNC.S ;  /* 0x00000000000073c6 */ /* 0x000e640000000000 */
[----:B-1----:R1:W2:Y:S01]  /*0710*/  @!UP0 SYNCS.EXCH.64 URZ, [UR6+0x40], UR4 ;  /* 0x00004004063f85b2 */ /* 0x0022a20008000100 */
[----:B------:R-:W-:Y:S01]  /*0720*/  ISETP.GE.U32.AND P6, PT, R8, 0x2, PT ;  /* 0x000000020800780c */ /* 0x000fe20003fc6070 */
[----:B0-----:R-:W-:Y:S01]  /*0730*/  IMAD R11, R9, R23, R4 ;  /* 0x00000017090b7224 */ /* 0x001fe200078e0204 */
[----:B------:R-:W-:-:S02]  /*0740*/  @P4 SHF.R.S32.HI R0, RZ, 0x2, R0 ;  /* 0x00000002ff004819 */ /* 0x000fc40000011400 */
[----:B------:R-:W-:Y:S02]  /*0750*/  SEL R18, R18, 0x2, P6 ;  /* 0x0000000212127807 */ /* 0x000fe40003000000 */
[----:B------:R-:W-:Y:S02]  /*0760*/  @P4 ISETP.NE.AND P5, PT, R0, R11, PT ;  /* 0x0000000b0000420c */ /* 0x000fe40003fa5270 */
[----:B------:R-:W-:Y:S02]  /*0770*/  SEL R11, RZ, 0x1, !P0 ;  /* 0x00000001ff0b7807 */ /* 0x000fe40004000000 */
[----:B------:R-:W-:Y:S02]  /*0780*/  @P4 SEL R22, RZ, 0x1, P5 ;  /* 0x00000001ff164807 */ /* 0x000fe40002800000 */
[----:B------:R-:W-:Y:S02]  /*0790*/  LOP3.LUT R0, R95, 0x7f, RZ, 0xc0, !PT ;  /* 0x0000007f5f007812 */ /* 0x000fe400078ec0ff */
[----:B------:R-:W-:Y:S01]  /*07a0*/  LOP3.LUT R22, R22, R11, RZ, 0xc0, !PT ;  /* 0x0000000b16167212 */ /* 0x000fe200078ec0ff */
[----:B------:R1:W0:Y:S01]  /*07b0*/  @!UP1 SYNCS.EXCH.64 URZ, [UR6+0x48], UR4 ;  /* 0x00004804063f95b2 */ /* 0x0002220008000100 */
[----:B------:R-:W-:Y:S01]  /*07c0*/  NOP ;  /* 0x0000000000007918 */ /* 0x000fe20000000000 */
[----:B-12---:R-:W-:Y:S05]  /*07d0*/  @!P2 BRA `(.L_x_3) ;  /* 0x000000000008a947 */ /* 0x006fea0003800000 */
[----:B0---4-:R-:W-:Y:S01]  /*07e0*/  UCGABAR_ARV ;  /* 0x00000000000079c7 */ /* 0x011fe20008000000 */
[----:B------:R-:W-:Y:S05]  /*07f0*/  BRA `(.L_x_4) ;  /* 0x0000000000047947 */ /* 0x000fea0003800000 */
.L_x_3:
[----:B0---4-:R-:W-:Y:S01]  /*0800*/  NOP ;  /* 0x0000000000007918 */ /* 0x011fe20000000000 */
.L_x_4:
[----:B------:R-:W0:Y:S01]  /*0810*/  LDC R2, c[0x0][0x65c] ;  /* 0x00019700ff027b82 */ /* 0x000e220000000800 */
[----:B------:R-:W-:Y:S02]  /*0820*/  IMAD.U32 R10, RZ, RZ, UR8 ;  /* 0x00000008ff0a7e24 */ /* 0x000fe4000f8e00ff */
[----:B------:R-:W-:Y:S01]  /*0830*/  IMAD.MOV.U32 R11, RZ, RZ, RZ ;  /* 0x000000ffff0b7224 */ /* 0x000fe200078e00ff */
[----:B0-----:R-:W-:-:S04]  /*0840*/  ISETP.NE.AND P1, PT, R2, 0x1, PT ;  /* 0x000000010200780c */ /* 0x001fc80003f25270 */
[----:B------:R-:W-:-:S09]  /*0850*/  P2R R5, PR, RZ, 0x2 ;  /* 0x00000002ff057803 */ /* 0x000fd20000000000 */
[----:B------:R-:W0:Y:S01]  /*0860*/  @P1 LDC R17, c[0x0][0x10] ;  /* 0x00000400ff111b82 */ /* 0x000e220000000800 */
[----:B------:R-:W-:Y:S02]  /*0870*/  @P1 IMAD.MOV.U32 R5, RZ, RZ, RZ ;  /* 0x000000ffff051224 */ /* 0x000fe400078e00ff */
[----:B------:R-:W-:-:S05]  /*0880*/  @P1 IMAD.MOV.U32 R15, RZ, RZ, RZ ;  /* 0x000000ffff0f1224 */ /* 0x000fca00078e00ff */
[----:B------:R-:W1:Y:S01]  /*0890*/  @!P1 LDC R13, c[0x0][0xc] ;  /* 0x00000300ff0d9b82 */ /* 0x000e620000000800 */
[----:B------:R-:W-:Y:S01]  /*08a0*/  ULDC UR4, c[0x0][0xc] ;  /* 0x0000030000047ab9 */ /* 0x000fe20000000800 */
[----:B------:R-:W-:Y:S01]  /*08b0*/  ULDC UR5, c[0x0][0x10] ;  /* 0x0000040000057ab9 */ /* 0x000fe20000000800 */
[----:B------:R-:W-:Y:S01]  /*08c0*/  ULDC UR6, c[0x0][0x14] ;  /* 0x0000050000067ab9 */ /* 0x000fe20000000800 */
[----:B------:R-:W-:-:S04]  /*08d0*/  UIMAD.WIDE.U32 UR4, UR4, UR5, URZ ;  /* 0x00000005040472a5 */ /* 0x000fc8000f8e003f */
[----:B------:R-:W-:Y:S02]  /*08e0*/  UIMAD.WIDE.U32 UR38, UR4, UR6, URZ ;  /* 0x00000006042672a5 */ /* 0x000fe4000f8e003f */
[----:B------:R-:W-:-:S04]  /*08f0*/  UIMAD UR41, UR5, UR6, URZ ;  /* 0x00000006052972a4 */ /* 0x000fc8000f8e023f */
[----:B------:R-:W-:Y:S01]  /*0900*/  UIADD3 UR41, UR39, UR41, URZ ;  /* 0x0000002927297290 */ /* 0x000fe2000fffe03f */
[----:B0-----:R-:W-:-:S04]  /*0910*/  @P1 IMAD.WIDE.U32 R16, R17, UR8, R4 ;  /* 0x0000000811101c25 */ /* 0x001fc8000f8e0004 */
[----:B------:R-:W-:Y:S02]  /*0920*/  @P1 IMAD.IADD R17, R17, 0x1, R15 ;  /* 0x0000000111111824 */ /* 0x000fe400078e020f */
[----:B-1----:R-:W-:-:S04]  /*0930*/  @!P1 IMAD.WIDE.U32 R10, R4, R13, R10 ;  /* 0x0000000d040a9225 */ /* 0x002fc800078e000a */
[----:B------:R-:W-:Y:S02]  /*0940*/  @!P1 IMAD.MOV.U32 R16, RZ, RZ, R10 ;  /* 0x000000ffff109224 */ /* 0x000fe400078e000a */
[----:B------:R-:W-:Y:S01]  /*0950*/  @!P1 IMAD.MOV.U32 R17, RZ, RZ, R11 ;  /* 0x000000ffff119224 */ /* 0x000fe200078e000b */
[----:B------:R-:W-:Y:S06]  /*0960*/  @!P2 BRA `(.L_x_5) ;  /* 0x00000000000ca947 */ /* 0x000fec0003800000 */
[----:B------:R-:W-:Y:S01]  /*0970*/  UCGABAR_WAIT ;  /* 0x0000000000007dc7 */ /* 0x000fe20008000000 */
[----:B------:R-:W-:Y:S01]  /*0980*/  CCTL.IVALL ;  /* 0x00000000ff00798f */ /* 0x000fe20002000000 */
[----:B------:R-:W-:Y:S05]  /*0990*/  BRA `(.L_x_6) ;  /* 0x0000000000047947 */ /* 0x000fea0003800000 */
.L_x_5:
[----:B------:R-:W-:Y:S06]  /*09a0*/  BAR.SYNC.DEFER_BLOCKING 0x0 ;  /* 0x0000000000007b1d */ /* 0x000fec0000010000 */
.L_x_6:
[----:B------:R-:W-:Y:S05]  /*09b0*/  @!P3 BRA `(.L_x_7) ;  /* 0x000000540070b947 */ /* 0x000fea0003800000 */
[----:B------:R-:W-:-:S13]  /*09c0*/  ISETP.GT.U32.AND P0, PT, R8, 0x1, PT ;  /* 0x000000010800780c */ /* 0x000fda0003f04070 */
[----:B------:R-:W-:Y:S05]  /*09d0*/  @P0 EXIT ;  /* 0x000000000000094d */ /* 0x000fea0003800000 */
[----:B------:R-:W-:Y:S01]  /*09e0*/  ULDC.64 UR4, c[0x0][0x650] ;  /* 0x0001940000047ab9 */ /* 0x000fe20000000a00 */
[----:B------:R-:W-:Y:S01]  /*09f0*/  PRMT R3, RZ, 0x7610, R3 ;  /* 0x00007610ff037816 */ /* 0x000fe20000000003 */
[----:B------:R-:W-:Y:S01]  /*0a00*/  IMAD.MOV.U32 R103, RZ, RZ, -0x1 ;  /* 0xffffffffff677424 */ /* 0x000fe200078e00ff */
[----:B------:R-:W-:Y:S01]  /*0a10*/  ISETP.GE.U32.AND P0, PT, R16, UR4, PT ;  /* 0x0000000410007c0c */ /* 0x000fe2000bf06070 */
[----:B------:R-:W-:Y:S02]  /*0a20*/  IMAD.MOV.U32 R100, RZ, RZ, -0x1 ;  /* 0xffffffffff647424 */ /* 0x000fe400078e00ff */
[----:B------:R-:W-:Y:S01]  /*0a30*/  IMAD.MOV.U32 R101, RZ, RZ, -0x1 ;  /* 0xffffffffff657424 */ /* 0x000fe200078e00ff */
[----:B------:R-:W-:-:S13]  /*0a40*/  ISETP.GE.U32.AND.EX P0, PT, R17, UR5, PT, P0 ;  /* 0x0000000511007c0c */ /* 0x000fda000bf06100 */
[----:B------:R-:W-:Y:S05]  /*0a50*/  @P0 BRA `(.L_x_8) ;  /* 0x0000000400280947 */ /* 0x000fea0003800000 */
[----:B------:R-:W0:Y:S01]  /*0a60*/  LDC.64 R24, c[0x0][0x628] ;  /* 0x00018a00ff187b82 */ /* 0x000e220000000a00 */
[----:B------:R-:W-:Y:S02]  /*0a70*/  IMAD.MOV.U32 R10, RZ, RZ, R16 ;  /* 0x000000ffff0a7224 */ /* 0x000fe400078e0010 */
[----:B------:R-:W-:-:S05]  /*0a80*/  IMAD.MOV.U32 R11, RZ, RZ, R17 ;  /* 0x000000ffff0b7224 */ /* 0x000fca00078e0011 */
[----:B------:R-:W1:Y:S08]  /*0a90*/  LDC R8, c[0x0][0x630] ;  /* 0x00018c00ff087b82 */ /* 0x000e700000000800 */
[----:B------:R-:W2:Y:S01]  /*0aa0*/  LDC.64 R26, c[0x0][0x620] ;  /* 0x00018800ff1a7b82 */ /* 0x000ea20000000a00 */
[----:B0-----:R-:W-:-:S04]  /*0ab0*/  ISETP.NE.U32.AND P0, PT, R24, RZ, PT ;  /* 0x000000ff1800720c */ /* 0x001fc80003f05070 */
[----:B------:R-:W-:-:S13]  /*0ac0*/  ISETP.NE.AND.EX P0, PT, R25, RZ, PT, P0 ;  /* 0x000000ff1900720c */ /* 0x000fda0003f05300 */
[----:B-12---:R-:W-:Y:S05]  /*0ad0*/  @!P0 BRA `(.L_x_9) ;  /* 0x0000000000288947 */ /* 0x006fea0003800000 */
[----:B------:R-:W0:Y:S02]  /*0ae0*/  LDC R3, c[0x0][0x634] ;  /* 0x00018d00ff037b82 */ /* 0x000e240000000800 */
[----:B0-----:R-:W-:-:S05]  /*0af0*/  IADD3 R3, P0, R16, R3, RZ ;  /* 0x0000000310037210 */ /* 0x001fca0007f1e0ff */
[----:B------:R-:W-:-:S04]  /*0b00*/  IMAD.X R21, RZ, RZ, R17, P0 ;  /* 0x000000ffff157224 */ /* 0x000fc800000e0611 */
[----:B------:R-:W-:-:S04]  /*0b10*/  IMAD.WIDE.U32 R10, R21, R24, RZ ;  /* 0x00000018150a7225 */ /* 0x000fc800078e00ff */
[----:B------:R-:W-:-:S04]  /*0b20*/  IMAD.WIDE.U32 R12, P0, R3, R25, R10 ;  /* 0x00000019030c7225 */ /* 0x000fc8000780000a */
[----:B------:R-:W-:-:S04]  /*0b30*/  IMAD.WIDE.U32 R10, R3, R24, RZ ;  /* 0x00000018030a7225 */ /* 0x000fc800078e00ff */
[----:B------:R-:W-:Y:S01]  /*0b40*/  IMAD.X R15, RZ, RZ, RZ, P0 ;  /* 0x000000ffff0f7224 */ /* 0x000fe200000e06ff */
[----:B------:R-:W-:Y:S01]  /*0b50*/  IADD3 RZ, P0, R11, R12, RZ ;  /* 0x0000000c0bff7210 */ /* 0x000fe20007f1e0ff */
[----:B------:R-:W-:-:S04]  /*0b60*/  IMAD.MOV.U32 R14, RZ, RZ, R13 ;  /* 0x000000ffff0e7224 */ /* 0x000fc800078e000d */
[----:B------:R-:W-:-:S08]  /*0b70*/  IMAD.WIDE.U32.X R10, R21, R25, R14, P0 ;  /* 0x00000019150a7225 */ /* 0x000fd000000e040e */
.L_x_9:
[----:B------:R-:W0:Y:S01]  /*0b80*/  LDC.64 R30, c[0x0][0x640] ;  /* 0x00019000ff1e7b82 */ /* 0x000e220000000a00 */
[-CC-:B------:R-:W-:Y:S01]  /*0b90*/  SHF.R.U64 R101, R10, R8.reuse, R11.reuse ;  /* 0x000000080a657219 */ /* 0x180fe2000000120b */
[----:B------:R-:W-:Y:S01]  /*0ba0*/  IMAD R29, R9, R23, R4 ;  /* 0x00000017091d7224 */ /* 0x000fe200078e0204 */
[----:B------:R-:W-:Y:S01]  /*0bb0*/  SHF.R.U32.HI R3, RZ, R8, R11 ;  /* 0x00000008ff037219 */ /* 0x000fe2000001160b */
[----:B------:R-:W-:Y:S01]  /*0bc0*/  IMAD.MOV.U32 R23, RZ, RZ, 0x1 ;  /* 0x00000001ff177424 */ /* 0x000fe200078e00ff */
[----:B------:R-:W-:-:S03]  /*0bd0*/  IADD3 R5, P0, RZ, -R101, RZ ;  /* 0x80000065ff057210 */ /* 0x000fc60007f1e0ff */
[----:B------:R-:W1:Y:S02]  /*0be0*/  LDC R12, c[0x0][0x618] ;  /* 0x00018600ff0c7b82 */ /* 0x000e640000000800 */
[----:B------:R-:W-:Y:S02]  /*0bf0*/  IMAD.X R3, RZ, RZ, ~R3, P0 ;  /* 0x000000ffff037224 */ /* 0x000fe400000e0e03 */
[----:B------:R-:W-:-:S04]  /*0c00*/  IMAD.WIDE.U32 R10, R5, R26, R16 ;  /* 0x0000001a050a7225 */ /* 0x000fc800078e0010 */
[----:B------:R-:W2:Y:S01]  /*0c10*/  LDC R20, c[0x0][0x608] ;  /* 0x00018200ff147b82 */ /* 0x000ea20000000800 */
[----:B------:R-:W-:Y:S02]  /*0c20*/  IMAD R8, R3, R26, RZ ;  /* 0x0000001a03087224 */ /* 0x000fe400078e02ff */
[----:B------:R-:W-:Y:S02]  /*0c30*/  IMAD.MOV.U32 R3, RZ, RZ, -0x1 ;  /* 0xffffffffff037424 */ /* 0x000fe400078e00ff */
[----:B------:R-:W-:-:S03]  /*0c40*/  IMAD R5, R5, R27, R8 ;  /* 0x0000001b05057224 */ /* 0x000fc600078e0208 */
[----:B------:R-:W3:Y:S01]  /*0c50*/  LDC R28, c[0x0][0x658] ;  /* 0x00019600ff1c7b82 */ /* 0x000ee20000000800 */
[----:B------:R-:W-:Y:S01]  /*0c60*/  IMAD.IADD R5, R11, 0x1, R5 ;  /* 0x000000010b057824 */ /* 0x000fe200078e0205 */
[----:B0-----:R-:W-:-:S04]  /*0c70*/  ISETP.NE.U32.AND P0, PT, R30, RZ, PT ;  /* 0x000000ff1e00720c */ /* 0x001fc80003f05070 */
[----:B------:R-:W-:Y:S02]  /*0c80*/  ISETP.NE.AND.EX P0, PT, R31, RZ, PT, P0 ;  /* 0x000000ff1f00720c */ /* 0x000fe40003f05300 */
[----:B------:R-:W0:Y:S01]  /*0c90*/  LDC R24, c[0x0][0x600] ;  /* 0x00018000ff187b82 */ /* 0x000e220000000800 */
[-CC-:B-1----:R-:W-:Y:S02]  /*0ca0*/  SHF.R.U64 R14, R10, R12.reuse, R5.reuse ;  /* 0x0000000c0a0e7219 */ /* 0x182fe40000001205 */
[----:B------:R-:W-:-:S05]  /*0cb0*/  SHF.R.U32.HI R5, RZ, R12, R5 ;  /* 0x0000000cff057219 */ /* 0x000fca0000011605 */
[----:B------:R-:W1:Y:S01]  /*0cc0*/  LDC R15, c[0x0][0x648] ;  /* 0x00019200ff0f7b82 */ /* 0x000e620000000800 */
[-CC-:B--2---:R-:W-:Y:S02]  /*0cd0*/  SHF.R.U64 R27, R14, R20.reuse, R5.reuse ;  /* 0x000000140e1b7219 */ /* 0x184fe40000001205 */
[----:B------:R-:W-:-:S05]  /*0ce0*/  SHF.R.U32.HI R5, RZ, R20, R5 ;  /* 0x00000014ff057219 */ /* 0x000fca0000011605 */
[----:B------:R-:W2:Y:S01]  /*0cf0*/  LDC R21, c[0x0][0x638] ;  /* 0x00018e00ff157b82 */ /* 0x000ea20000000800 */
[-CC-:B---3--:R-:W-:Y:S02]  /*0d00*/  SHF.R.U64 R20, R27, R28.reuse, R5.reuse ;  /* 0x0000001c1b147219 */ /* 0x188fe40000001205 */
[-C--:B------:R-:W-:Y:S02]  /*0d10*/  SHF.L.U32 R3, R3, R28.reuse, RZ ;  /* 0x0000001c03037219 */ /* 0x080fe400000006ff */
[----:B------:R-:W-:Y:S01]  /*0d20*/  SHF.R.U32.HI R5, RZ, R28, R5 ;  /* 0x0000001cff057219 */ /* 0x000fe20000011605 */
[----:B------:R-:W-:Y:S01]  /*0d30*/  IMAD.MOV.U32 R4, RZ, RZ, R20 ;  /* 0x000000ffff047224 */ /* 0x000fe200078e0014 */
[----:B------:R-:W-:Y:S01]  /*0d40*/  LOP3.LUT R12, RZ, R3, RZ, 0x33, !PT ;  /* 0x00000003ff0c7212 */ /* 0x000fe200078e33ff */
[----:B------:R-:W3:Y:S01]  /*0d50*/  LDC R25, c[0x0][0x610] ;  /* 0x00018400ff197b82 */ /* 0x000ee20000000800 */
[----:B------:R-:W-:Y:S05]  /*0d60*/  @!P0 BRA `(.L_x_10) ;  /* 0x0000000000288947 */ /* 0x000fea0003800000 */
[----:B------:R-:W4:Y:S02]  /*0d70*/  LDC R3, c[0x0][0x64c] ;  /* 0x00019300ff037b82 */ /* 0x000f240000000800 */
[----:B----4-:R-:W-:-:S05]  /*0d80*/  IADD3 R3, P0, R20, R3, RZ ;  /* 0x0000000314037210 */ /* 0x010fca0007f1e0ff */
        /* <DEDUP_REMOVED lines=8> */
.L_x_10:
[----:B-1----:R-:W-:Y:S01]  /*0e10*/  SHF.R.U64 R4, R4, R15, R5 ;  /* 0x0000000f04047219 */ /* 0x002fe20000001205 */
[----:B0-----:R-:W-:Y:S01]  /*0e20*/  VIADD R5, R24, 0xffffffff ;  /* 0xffffffff18057836 */ /* 0x001fe20000000000 */
[----:B------:R-:W-:Y:S02]  /*0e30*/  SHF.L.U32 R3, R23, R28, RZ ;  /* 0x0000001c17037219 */ /* 0x000fe400000006ff */
[----:B------:R-:W-:Y:S01]  /*0e40*/  LOP3.LUT R12, R27, R12, RZ, 0xc0, !PT ;  /* 0x0000000c1b0c7212 */ /* 0x000fe200078ec0ff */
[----:B------:R-:W-:Y:S01]  /*0e50*/  IMAD.MOV R8, RZ, RZ, -R4 ;  /* 0x000000ffff087224 */ /* 0x000fe200078e0a04 */
[----:B------:R-:W-:Y:S02]  /*0e60*/  SEL R6, R6, R29, !P1 ;  /* 0x0000001d06067207 */ /* 0x000fe40004800000 */
[----:B------:R-:W-:Y:S01]  /*0e70*/  LOP3.LUT R5, R14, R5, RZ, 0xc0, !PT ;  /* 0x000000050e057212 */ /* 0x000fe200078ec0ff */
[----:B------:R-:W-:Y:S02]  /*0e80*/  IMAD R9, R3, R4, R12 ;  /* 0x0000000403097224 */ /* 0x000fe400078e020c */
[----:B--2---:R-:W-:-:S02]  /*0e90*/  IMAD R3, R8, R21, R20 ;  /* 0x0000001508037224 */ /* 0x004fc400078e0214 */
[----:B---3--:R-:W-:Y:S02]  /*0ea0*/  IMAD R6, R9, R25, R6 ;  /* 0x0000001909067224 */ /* 0x008fe400078e0206 */
[----:B------:R-:W-:Y:S02]  /*0eb0*/  IMAD R103, R3, R24, R5 ;  /* 0x0000001803677224 */ /* 0x000fe400078e0205 */
[----:B------:R-:W-:-:S03]  /*0ec0*/  IMAD.MOV.U32 R4, RZ, RZ, 0x1 ;  /* 0x00000001ff047424 */ /* 0x000fc600078e00ff */
[----:B------:R-:W-:Y:S02]  /*0ed0*/  SEL R100, R103, R6, !P1 ;  /* 0x0000000667647207 */ /* 0x000fe40004800000 */
[----:B------:R-:W-:Y:S02]  /*0ee0*/  PRMT R3, R4, 0x7610, R3 ;  /* 0x0000761004037816 */ /* 0x000fe40000000003 */
[----:B------:R-:W-:-:S07]  /*0ef0*/  SEL R103, R6, R103, !P1 ;  /* 0x0000006706677207 */ /* 0x000fce0004800000 */
.L_x_8:
[----:B------:R-:W-:-:S08]  /*0f00*/  NOP ;  /* 0x0000000000007918 */ /* 0x000fd00000000000 */
[----:B------:R-:W0:Y:S02]  /*0f10*/  USETMAXREG.TRY_ALLOC.CTAPOOL UP0, 0xe8 ;  /* 0x000000e8000079c8 */ /* 0x000e240008000600 */
[----:B0-----:R-:W-:-:S13]  /*0f20*/  PLOP3.LUT P0, PT, PT, PT, UP0, 0x80, 0x0 ;  /* 0x000000000000781c */ /* 0x001fda0003f0f008 */
[----:B------:R-:W-:Y:S05]  /*0f30*/  @!P0 BRA `(.L_x_8) ;  /* 0xfffffffc00f08947 */ /* 0x000fea000383ffff */
[----:B------:R-:W-:Y:S01]  /*0f40*/  ULDC.64 UR4, c[0x0][0x598] ;  /* 0x0001660000047ab9 */ /* 0x000fe20000000a00 */
[----:B------:R-:W-:Y:S01]  /*0f50*/  ULDC.64 UR36, c[0x0][0x208] ;  /* 0x0000820000247ab9 */ /* 0x000fe20000000a00 */
[----:B------:R-:W-:-:S04]  /*0f60*/  ISETP.NE.U32.AND P0, PT, RZ, UR4, PT ;  /* 0x00000004ff007c0c */ /* 0x000fc8000bf05070 */
[----:B------:R-:W-:-:S13]  /*0f70*/  ISETP.NE.AND.EX P0, PT, RZ, UR5, PT, P0 ;  /* 0x00000005ff007c0c */ /* 0x000fda000bf05300 */
[----:B------:R-:W-:Y:S05]  /*0f80*/  @!P0 BRA `(.L_x_11) ;  /* 0x00000000001c8947 */ /* 0x000fea0003800000 */
[----:B------:R-:W0:Y:S02]  /*0f90*/  LDC.64 R4, c[0x0][0x598] ;  /* 0x00016600ff047b82 */ /* 0x000e240000000a00 */
[----:B0-----:R-:W2:Y:S02]  /*0fa0*/  LDG.E.64 R4, desc[UR36][R4.64] ;  /* 0x0000002404047981 */ /* 0x001ea4000c1e1b00 */
[----:B--2---:R-:W-:-:S04]  /*0fb0*/  ISETP.NE.U32.AND P0, PT, R4, RZ, PT ;  /* 0x000000ff0400720c */ /* 0x004fc80003f05070 */
[----:B------:R-:W-:-:S13]  /*0fc0*/  ISETP.NE.AND.EX P0, PT, R5, RZ, PT, P0 ;  /* 0x000000ff0500720c */ /* 0x000fda0003f05300 */
[----:B------:R-:W-:Y:S05]  /*0fd0*/  @!P0 BRA `(.L_x_11) ;  /* 0x0000000000088947 */ /* 0x000fea0003800000 */
[----:B------:R0:W5:Y:S01]  /*0fe0*/  LD.E R23, desc[UR36][R4.64] ;  /* 0x0000002404177980 */ /* 0x000162000c101900 */
[----:B------:R-:W-:Y:S05]  /*0ff0*/  BRA `(.L_x_12) ;  /* 0x0000000000247947 */ /* 0x000fea0003800000 */
.L_x_11:
[----:B------:R-:W-:Y:S02]  /*1000*/  ULDC.64 UR4, c[0x0][0x588] ;  /* 0x0001620000047ab9 */ /* 0x000fe40000000a00 */
[----:B------:R-:W-:-:S04]  /*1010*/  ISETP.NE.U32.AND P0, PT, RZ, UR4, PT ;  /* 0x00000004ff007c0c */ /* 0x000fc8000bf05070 */
[----:B------:R-:W-:-:S13]  /*1020*/  ISETP.NE.AND.EX P0, PT, RZ, UR5, PT, P0 ;  /* 0x00000005ff007c0c */ /* 0x000fda000bf05300 */
[----:B------:R-:W-:Y:S05]  /*1030*/  @!P0 BRA `(.L_x_13) ;  /* 0x00000000000c8947 */ /* 0x000fea0003800000 */
[----:B------:R-:W0:Y:S02]  /*1040*/  LDC.64 R4, c[0x0][0x588] ;  /* 0x00016200ff047b82 */ /* 0x000e240000000a00 */
[----:B0-----:R1:W5:Y:S01]  /*1050*/  LDG.E R23, desc[UR36][R4.64] ;  /* 0x0000002404177981 */ /* 0x001362000c1e1900 */
[----:B------:R-:W-:Y:S05]  /*1060*/  BRA `(.L_x_12) ;  /* 0x0000000000087947 */ /* 0x000fea0003800000 */
.L_x_13:
[----:B------:R-:W-:Y:S02]  /*1070*/  ULDC UR4, c[0x0][0x580] ;  /* 0x0001600000047ab9 */ /* 0x000fe40000000800 */
[----:B------:R-:W-:-:S07]  /*1080*/  IMAD.U32 R23, RZ, RZ, UR4 ;  /* 0x00000004ff177e24 */ /* 0x000fce000f8e00ff */
.L_x_12:
[----:B------:R-:W-:Y:S02]  /*1090*/  ULDC.64 UR4, c[0x0][0x5a0] ;  /* 0x0001680000047ab9 */ /* 0x000fe40000000a00 */
[----:B------:R-:W-:-:S04]  /*10a0*/  ISETP.NE.U32.AND P0, PT, RZ, UR4, PT ;  /* 0x00000004ff007c0c */ /* 0x000fc8000bf05070 */
[----:B------:R-:W-:-:S13]  /*10b0*/  ISETP.NE.AND.EX P0, PT, RZ, UR5, PT, P0 ;  /* 0x00000005ff007c0c */ /* 0x000fda000bf05300 */
[----:B------:R-:W-:Y:S05]  /*10c0*/  @!P0 BRA `(.L_x_14) ;  /* 0x00000000001c8947 */ /* 0x000fea0003800000 */
[----:B01----:R-:W0:Y:S02]  /*10d0*/  LDC.64 R4, c[0x0][0x5a0] ;  /* 0x00016800ff047b82 */ /* 0x003e240000000a00 */
[----:B0-----:R-:W2:Y:S02]  /*10e0*/  LDG.E.64 R4, desc[UR36][R4.64] ;  /* 0x0000002404047981 */ /* 0x001ea4000c1e1b00 */
[----:B--2---:R-:W-:-:S04]  /*10f0*/  ISETP.NE.U32.AND P0, PT, R4, RZ, PT ;  /* 0x000000ff0400720c */ /* 0x004fc80003f05070 */
[----:B------:R-:W-:-:S13]  /*1100*/  ISETP.NE.AND.EX P0, PT, R5, RZ, PT, P0 ;  /* 0x000000ff0500720c */ /* 0x000fda0003f05300 */
[----:B------:R-:W-:Y:S05]  /*1110*/  @!P0 BRA `(.L_x_14) ;  /* 0x0000000000088947 */ /* 0x000fea0003800000 */
[----:B------:R0:W5:Y:S01]  /*1120*/  LD.E R90, desc[UR36][R4.64] ;  /* 0x00000024045a7980 */ /* 0x000162000c101900 */
[----:B------:R-:W-:Y:S05]  /*1130*/  BRA `(.L_x_15) ;  /* 0x0000000000247947 */ /* 0x000fea0003800000 */
.L_x_14:
[----:B------:R-:W-:Y:S02]  /*1140*/  ULDC.64 UR4, c[0x0][0x590] ;  /* 0x0001640000047ab9 */ /* 0x000fe40000000a00 */
[----:B------:R-:W-:-:S04]  /*1150*/  ISETP.NE.U32.AND P0, PT, RZ, UR4, PT ;  /* 0x00000004ff007c0c */ /* 0x000fc8000bf05070 */
[----:B------:R-:W-:-:S13]  /*1160*/  ISETP.NE.AND.EX P0, PT, RZ, UR5, PT, P0 ;  /* 0x00000005ff007c0c */ /* 0x000fda000bf05300 */
[----:B------:R-:W-:Y:S05]  /*1170*/  @!P0 BRA `(.L_x_16) ;  /* 0x00000000000c8947 */ /* 0x000fea0003800000 */
[----:B------:R-:W2:Y:S02]  /*1180*/  LDC.64 R90, c[0x0][0x590] ;  /* 0x00016400ff5a7b82 */ /* 0x000ea40000000a00 */
[----:B--2---:R2:W5:Y:S01]  /*1190*/  LDG.E R90, desc[UR36][R90.64] ;  /* 0x000000245a5a7981 */ /* 0x004562000c1e1900 */
[----:B------:R-:W-:Y:S05]  /*11a0*/  BRA `(.L_x_15) ;  /* 0x0000000000087947 */ /* 0x000fea0003800000 */
.L_x_16:
[----:B------:R-:W-:Y:S02]  /*11b0*/  ULDC UR4, c[0x0][0x584] ;  /* 0x0001610000047ab9 */ /* 0x000fe40000000800 */
[----:B------:R-:W-:-:S07]  /*11c0*/  IMAD.U32 R90, RZ, RZ, UR4 ;  /* 0x00000004ff5a7e24 */ /* 0x000fce000f8e00ff */
.L_x_15:
[----:B------:R-:W-:-:S13]  /*11d0*/  LOP3.LUT P0, RZ, R3, 0xff, RZ, 0xc0, !PT ;  /* 0x000000ff03ff7812 */ /* 0x000fda000780c0ff */
[----:B------:R-:W-:Y:S05]  /*11e0*/  @!P0 EXIT ;  /* 0x000000000000894d */ /* 0x000fea0003800000 */
[----:B------:R-:W3:Y:S01]  /*11f0*/  LDC R93, c[0x0][0x658] ;  /* 0x00019600ff5d7b82 */ /* 0x000ee20000000800 */
[----:B------:R-:W-:Y:S01]  /*1200*/  LOP3.LUT R7, R7, 0x1, RZ, 0xc0, !PT ;  /* 0x0000000107077812 */ /* 0x000fe200078ec0ff */
[----:B------:R-:W-:Y:S01]  /*1210*/  ULDC.64 UR6, c[0x0][0x288] ;  /* 0x0000a20000067ab9 */ /* 0x000fe20000000a00 */
[----:B------:R-:W-:Y:S01]  /*1220*/  SHF.R.U32.HI R3, RZ, 0x2, R95 ;  /* 0x00000002ff037819 */ /* 0x000fe2000001165f */
[----:B------:R-:W-:Y:S01]  /*1230*/  UIADD3 UR4, UR7, 0x3f, URZ ;  /* 0x0000003f07047890 */ /* 0x000fe2000fffe03f */
[----:B------:R-:W-:Y:S01]  /*1240*/  SHF.R.U32.HI R0, RZ, 0x1, R0 ;  /* 0x00000001ff007819 */ /* 0x000fe20000011600 */
[----:B------:R-:W-:Y:S01]  /*1250*/  IMAD.SHL.U32 R88, R7, 0x40, RZ ;  /* 0x0000004007587824 */ /* 0x000fe200078e00ff */
[----:B------:R-:W-:Y:S01]  /*1260*/  LOP3.LUT R3, R3, 0x7, RZ, 0xc0, !PT ;  /* 0x0000000703037812 */ /* 0x000fe200078ec0ff */
[----:B------:R-:W4:Y:S01]  /*1270*/  LDC.64 R8, c[0x0][0x5c8] ;  /* 0x00017200ff087b82 */ /* 0x000f220000000a00 */
[----:B------:R-:W-:Y:S01]  /*1280*/  USHF.R.S32.HI UR5, URZ, 0x1f, UR4 ;  /* 0x0000001f3f057899 */ /* 0x000fe20008011404 */
[----:B------:R-:W-:Y:S01]  /*1290*/  LOP3.LUT R0, R0, 0x30, RZ, 0xc0, !PT ;  /* 0x0000003000007812 */ /* 0x000fe200078ec0ff */
[----:B------:R-:W-:Y:S01]  /*12a0*/  IMAD.MOV.U32 R6, RZ, RZ, 0x1 ;  /* 0x00000001ff067424 */ /* 0x000fe200078e00ff */
[--C-:B------:R-:W-:Y:S01]  /*12b0*/  LOP3.LUT R88, R88, 0x40, R3.reuse, 0xe2, !PT ;  /* 0x0000004058587812 */ /* 0x100fe200078ee203 */
[----:B------:R-:W-:Y:S01]  /*12c0*/  ULEA.HI UR5, UR5, UR4, URZ, 0x6 ;  /* 0x0000000405057291 */ /* 0x000fe2000f8f303f */
[-C--:B01----:R-:W-:Y:S01]  /*12d0*/  IADD3 R4, RZ, -R0.reuse, -R3 ;  /* 0x80000000ff047210 */ /* 0x083fe20007ffe803 */
[----:B------:R-:W-:Y:S01]  /*12e0*/  IMAD.U32 R5, RZ, RZ, UR6 ;  /* 0x00000006ff057e24 */ /* 0x000fe2000f8e00ff */
[----:B------:R-:W0:Y:S01]  /*12f0*/  LDC R97, c[0x0][0x600] ;  /* 0x00018000ff617b82 */ /* 0x000e220000000800 */
[----:B------:R-:W-:Y:S01]  /*1300*/  LOP3.LUT R88, R88, R0, RZ, 0xfc, !PT ;  /* 0x0000000058587212 */ /* 0x000fe200078efcff */
[----:B------:R-:W-:Y:S01]  /*1310*/  IMAD.MOV.U32 R0, RZ, RZ, -0x1 ;  /* 0xffffffffff007424 */ /* 0x000fe200078e00ff */
[----:B------:R-:W-:Y:S01]  /*1320*/  USHF.R.S32.HI UR43, URZ, 0x6, UR5 ;  /* 0x000000063f2b7899 */ /* 0x000fe20008011405 */
[----:B------:R-:W-:Y:S01]  /*1330*/  LOP3.LUT R94, R95, 0x3, RZ, 0xc0, !PT ;  /* 0x000000035f5e7812 */ /* 0x000fe200078ec0ff */
[----:B------:R-:W-:Y:S01]  /*1340*/  IMAD R4, R7, -0x40, R4 ;  /* 0xffffffc007047824 */ /* 0x000fe200078e0204 */
[C---:B------:R-:W-:Y:S01]  /*1350*/  LOP3.LUT R96, R95.reuse, 0x80, RZ, 0xc0, !PT ;  /* 0x000000805f607812 */ /* 0x040fe200078ec0ff */
[----:B------:R-:W-:Y:S01]  /*1360*/  UISETP.LT.AND UP0, UPT, UR43, 0x1, UPT ;  /* 0x000000012b00788c */ /* 0x000fe2000bf01270 */
[-C--:B---3--:R-:W-:Y:S01]  /*1370*/  SHF.L.U32 R0, R0, R93.reuse, RZ ;  /* 0x0000005d00007219 */ /* 0x088fe200000006ff */
[----:B------:R-:W-:Y:S01]  /*1380*/  ULDC UR4, c[0x0][0x284] ;  /* 0x0000a10000047ab9 */ /* 0x000fe20000000800 */
[----:B------:R-:W-:Y:S01]  /*1390*/  IMAD R94, R94, -0x2, R5 ;  /* 0xfffffffe5e5e7824 */ /* 0x000fe200078e0205 */
[----:B------:R-:W-:Y:S01]  /*13a0*/  USEL UR44, UR43, 0x1, UP0 ;  /* 0x000000012b2c7887 */ /* 0x000fe20008000000 */
[----:B------:R-:W-:Y:S01]  /*13b0*/  SHF.L.U32 R93, R6, R93, RZ ;  /* 0x0000005d065d7219 */ /* 0x000fe200000006ff */
[----:B------:R-:W-:Y:S01]  /*13c0*/  IMAD.SHL.U32 R95, R95, 0x2, RZ ;  /* 0x000000025f5f7824 */ /* 0x000fe200078e00ff */
[----:B------:R-:W-:Y:S01]  /*13d0*/  LOP3.LUT R102, R18, 0x1, RZ, 0xfc, !PT ;  /* 0x0000000112667812 */ /* 0x000fe200078efcff */
[----:B------:R-:W-:Y:S01]  /*13e0*/  VIADD R99, R4, UR4 ;  /* 0x0000000404637c36 */ /* 0x000fe20008000000 */
[C---:B----4-:R-:W-:Y:S01]  /*13f0*/  SHF.L.U64.HI R92, R8.reuse, 0x3, R9 ;  /* 0x00000003085c7819 */ /* 0x050fe20000010209 */
[----:B--2---:R-:W-:Y:S01]  /*1400*/  IMAD.SHL.U32 R91, R8, 0x8, RZ ;  /* 0x00000008085b7824 */ /* 0x004fe200078e00ff */
[----:B------:R-:W-:Y:S01]  /*1410*/  SHF.R.U32.HI R96, RZ, 0x7, R96 ;  /* 0x00000007ff607819 */ /* 0x000fe20000011660 */
[----:B------:R-:W-:Y:S01]  /*1420*/  IMAD.MOV.U32 R89, RZ, RZ, RZ ;  /* 0x000000ffff597224 */ /* 0x000fe200078e00ff */
[----:B------:R-:W-:Y:S01]  /*1430*/  LOP3.LUT R98, RZ, R0, RZ, 0x33, !PT ;  /* 0x00000000ff627212 */ /* 0x000fe200078e33ff */
[----:B------:R-:W-:Y:S01]  /*1440*/  UIADD3 UR44, UR43, -UR44, URZ ;  /* 0x8000002c2b2c7290 */ /* 0x000fe2000fffe03f */
[----:B------:R-:W-:Y:S01]  /*1450*/  UMOV UR40, URZ ;  /* 0x0000003f00287c82 */ /* 0x000fe20008000000 */
[----:B0-----:R-:W-:Y:S01]  /*1460*/  VIADD R97, R97, 0xffffffff ;  /* 0xffffffff61617836 */ /* 0x001fe20000000000 */
[----:B------:R-:W-:-:S09]  /*1470*/  UMOV UR42, URZ ;  /* 0x0000003f002a7c82 */ /* 0x000fd20008000000 */
.L_x_162:
[----:B0-----:R-:W0:Y:S01]  /*1480*/  SHFL.IDX PT, R0, R96, RZ, 0x1f ;  /* 0x00001fff60007589 */ /* 0x001e2200000e0000 */
[----:B-1----:R-:W1:Y:S01]  /*1490*/  S2UR UR7, SR_CgaCtaId ;  /* 0x00000000000779c3 */ /* 0x002e620000008800 */
[----:B------:R-:W-:Y:S01]  /*14a0*/  UMOV UR6, 0x400 ;  /* 0x0000040000067882 */ /* 0x000fe20000000000 */
[----:B0-----:R-:W-:Y:S01]  /*14b0*/  R2UR UR4, R0 ;  /* 0x00000000000472ca */ /* 0x001fe200000e0000 */
[----:B-1----:R-:W-:-:S12]  /*14c0*/  ULEA UR6, UR7, UR6, 0x18 ;  /* 0x0000000607067291 */ /* 0x002fd8000f8ec03f */
[----:B------:R-:W-:-:S04]  /*14d0*/  ULEA.HI UR5, UR4, UR4, URZ, 0x1 ;  /* 0x0000000404057291 */ /* 0x000fc8000f8f083f */
[----:B------:R-:W-:-:S04]  /*14e0*/  ULOP3.LUT UR5, UR5, 0x7fffe, URZ, 0xc0, !UPT ;  /* 0x0007fffe05057892 */ /* 0x000fc8000f8ec03f */
[----:B------:R-:W-:-:S03]  /*14f0*/  UIADD3 UR5, UR4, -UR5, URZ ;  /* 0x8000000504057290 */ /* 0x000fc6000fffe03f */
[----:B------:R-:W-:Y:S01]  /*1500*/  ULDC UR4, c[0x0][0x28c] ;  /* 0x0000a30000047ab9 */ /* 0x000fe20000000800 */
[----:B------:R-:W-:Y:S01]  /*1510*/  ULEA UR5, UR5, UR6, 0xd ;  /* 0x0000000605057291 */ /* 0x000fe2000f8e683f */
[----:B------:R-:W-:-:S03]  /*1520*/  ISETP.LT.AND P0, PT, RZ, UR4, PT ;  /* 0x00000004ff007c0c */ /* 0x000fc6000bf01270 */
[----:B------:R-:W-:-:S04]  /*1530*/  UIADD3 UR5, UR5, 0x100, URZ ;  /* 0x0000010005057890 */ /* 0x000fc8000fffe03f */
[----:B------:R-:W-:-:S04]  /*1540*/  USHF.R.U32.HI UR5, URZ, 0x4, UR5 ;  /* 0x000000043f057899 */ /* 0x000fc80008011605 */
[----:B------:R-:W-:-:S04]  /*1550*/  ULOP3.LUT UR5, UR5, 0x3fff, URZ, 0xc0, !UPT ;  /* 0x00003fff05057892 */ /* 0x000fc8000f8ec03f */
[----:B------:R-:W-:Y:S01]  /*1560*/  ULOP3.LUT UR45, UR5, 0x10000, URZ, 0xfc, !UPT ;  /* 0x00010000052d7892 */ /* 0x000fe2000f8efc3f */
[----:B--234-:R-:W-:Y:S11]  /*1570*/  @P0 BRA `(.L_x_17) ;  /* 0x0000000000400947 */ /* 0x01cff60003800000 */
[----:B------:R-:W-:Y:S01]  /*1580*/  MOV R0, 0x0 ;  /* 0x0000000000007802 */ /* 0x000fe20000000f00 */
[----:B------:R-:W-:Y:S01]  /*1590*/  ULDC.64 UR4, c[0x4][0x68] ;  /* 0x01001a0000047ab9 */ /* 0x000fe20000000a00 */
[----:B------:R-:W-:Y:S01]  /*15a0*/  ULDC.64 UR6, c[0x4][0x8] ;  /* 0x0100020000067ab9 */ /* 0x000fe20000000a00 */
[----:B------:R-:W-:Y:S01]  /*15b0*/  IMAD.U32 R4, RZ, RZ, UR4 ;  /* 0x00000004ff047e24 */ /* 0x000fe2000f8e00ff */
[----:B------:R0:W1:Y:S01]  /*15c0*/  LDC.64 R14, c[0x4][R0] ;  /* 0x01000000000e7b82 */ /* 0x0000620000000a00 */
[----:B------:R-:W-:Y:S01]  /*15d0*/  IMAD.U32 R5, RZ, RZ, UR5 ;  /* 0x00000005ff057e24 */ /* 0x000fe2000f8e00ff */
[----:B------:R-:W-:Y:S01]  /*15e0*/  ULDC.64 UR4, c[0x4][0x70] ;  /* 0x01001c0000047ab9 */ /* 0x000fe20000000a00 */
[----:B------:R-:W-:Y:S02]  /*15f0*/  IMAD.U32 R10, RZ, RZ, UR6 ;  /* 0x00000006ff0a7e24 */ /* 0x000fe4000f8e00ff */
[----:B------:R-:W-:Y:S02]  /*1600*/  IMAD.U32 R6, RZ, RZ, UR4 ;  /* 0x00000004ff067e24 */ /* 0x000fe4000f8e00ff */
[----:B------:R-:W-:-:S02]  /*1610*/  IMAD.U32 R7, RZ, RZ, UR5 ;  /* 0x00000005ff077e24 */ /* 0x000fc4000f8e00ff */
[----:B------:R-:W-:Y:S02]  /*1620*/  IMAD.U32 R11, RZ, RZ, UR7 ;  /* 0x00000007ff0b7e24 */ /* 0x000fe4000f8e00ff */
[----:B------:R-:W-:Y:S02]  /*1630*/  IMAD.MOV.U32 R8, RZ, RZ, 0x1e1 ;  /* 0x000001e1ff087424 */ /* 0x000fe400078e00ff */
[----:B------:R-:W-:Y:S02]  /*1640*/  IMAD.MOV.U32 R12, RZ, RZ, 0x1 ;  /* 0x00000001ff0c7424 */ /* 0x000fe400078e00ff */
[----:B0-----:R-:W-:-:S07]  /*1650*/  IMAD.MOV.U32 R13, RZ, RZ, RZ ;  /* 0x000000ffff0d7224 */ /* 0x001fce00078e00ff */
[----:B------:R-:W-:-:S07]  /*1660*/  LEPC R20, `(.L_x_17) ;  /* 0x000000001014794e */ /* 0x000fce0000000000 */
[----:B-1---5:R-:W-:Y:S05]  /*1670*/  CALL.ABS.NOINC R14 ;  /* 0x000000000e007343 */ /* 0x022fea0003c00000 */
.L_x_17:
[----:B------:R-:W-:-:S13]  /*1680*/  ISETP.NE.AND P0, PT, R102, 0x3, PT ;  /* 0x000000036600780c */ /* 0x000fda0003f05270 */
[----:B------:R-:W-:Y:S05]  /*1690*/  @!P0 BRA `(.L_x_18) ;  /* 0x0000000000048947 */ /* 0x000fea0003800000 */
[----:B------:R-:W-:Y:S01]  /*16a0*/  BPT.TRAP 0x1 ;  /* 0x000000040000795c */ /* 0x000fe20000300000 */
.L_x_18:
[----:B------:R-:W0:Y:S01]  /*16b0*/  S2UR UR5, SR_CgaCtaId ;  /* 0x00000000000579c3 */ /* 0x000e220000008800 */
[----:B------:R-:W-:Y:S01]  /*16c0*/  UMOV UR4, 0x400 ;  /* 0x0000040000047882 */ /* 0x000fe20000000000 */
[----:B------:R-:W-:Y:S02]  /*16d0*/  IMAD.U32 R0, RZ, RZ, UR40 ;  /* 0x00000028ff007e24 */ /* 0x000fe4000f8e00ff */
[----:B------:R-:W-:-:S03]  /*16e0*/  IMAD.U32 R3, RZ, RZ, UR42 ;  /* 0x0000002aff037e24 */ /* 0x000fc6000f8e00ff */
[----:B------:R-:W-:Y:S01]  /*16f0*/  SHF.L.U32 R0, R0, 0x1f, RZ ;  /* 0x0000001f00007819 */ /* 0x000fe200000006ff */
[----:B0-----:R-:W-:-:S06]  /*1700*/  ULEA UR4, UR5, UR4, 0x18 ;  /* 0x0000000405047291 */ /* 0x001fcc000f8ec03f */
[----:B------:R-:W-:-:S04]  /*1710*/  IMAD.U32 R6, RZ, RZ, UR4 ;  /* 0x00000004ff067e24 */ /* 0x000fc8000f8e00ff */
[----:B------:R-:W-:-:S04]  /*1720*/  IMAD R3, R3, 0x8, R6 ;  /* 0x0000000803037824 */ /* 0x000fc800078e0206 */
[----:B------:R0:W1:Y:S01]  /*1730*/  SYNCS.PHASECHK.TRANS64.TRYWAIT P1, [R3+URZ], R0 ;  /* 0x00000000030075a7 */ /* 0x000062000802017f */
[----:B------:R-:W-:Y:S05]  /*1740*/  @!P0 BRA `(.L_x_19) ;  /* 0x0000000000048947 */ /* 0x000fea0003800000 */
[----:B------:R-:W-:Y:S01]  /*1750*/  BPT.TRAP 0x1 ;  /* 0x000000040000795c */ /* 0x000fe20000300000 */
.L_x_19:
[----:B------:R-:W-:-:S05]  /*1760*/  IMAD.U32 R4, RZ, RZ, UR44 ;  /* 0x0000002cff047e24 */ /* 0x000fca000f8e00ff */
[----:B------:R-:W-:Y:S01]  /*1770*/  ISETP.GE.AND P2, PT, R4, 0x1, PT ;  /* 0x000000010400780c */ /* 0x000fe20003f46270 */
[----:B-1----:R-:W-:-:S12]  /*1780*/  @P1 BRA `(.L_x_20) ;  /* 0x0000000000081947 */ /* 0x002fd80003800000 */
[----:B------:R-:W1:Y:S02]  /*1790*/  SYNCS.PHASECHK.TRANS64.TRYWAIT P1, [R3+URZ], R0 ;  /* 0x00000000030075a7 */ /* 0x000e64000802017f */
[----:B-1----:R-:W-:Y:S05]  /*17a0*/  @!P1 BRA `(.L_x_21) ;  /* 0x0000005c009c9947 */ /* 0x002fea0003800000 */
.L_x_20:
[----:B------:R-:W-:Y:S05]  /*17b0*/  WARPSYNC.ALL ;  /* 0x0000000000007948 */ /* 0x000fea0003800000 */
[----:B------:R-:W-:Y:S01]  /*17c0*/  R2UR UR4, R6 ;  /* 0x00000000060472ca */ /* 0x000fe200000e0000 */
[----:B------:R-:W-:Y:S01]  /*17d0*/  ULEA UR5, UR42, UR45, 0xb ;  /* 0x0000002d2a057291 */ /* 0x000fe2000f8e583f */
[----:B------:R-:W-:Y:S01]  /*17e0*/  WARPGROUP.ARRIVE ;  /* 0x00000000000079c5 */ /* 0x000fe20000000000 */
[----:B------:R-:W-:Y:S01]  /*17f0*/  UMOV UR9, 0x40000040 ;  /* 0x4000004000097882 */ /* 0x000fe20000000000 */
[----:B------:R-:W-:-:S04]  /*1800*/  UMOV UR11, 0x40000040 ;  /* 0x40000040000b7882 */ /* 0x000fc80000000000 */
[----:B------:R-:W-:-:S05]  /*1810*/  UMOV UR8, UR5 ;  /* 0x0000000500087c82 */ /* 0x000fca0008000000 */
[----:B------:R-:W-:-:S04]  /*1820*/  UIADD3 UR4, UR4, 0x18100, URZ ;  /* 0x0001810004047890 */ /* 0x000fc8000fffe03f */
[----:B------:R-:W-:-:S04]  /*1830*/  USHF.R.U32.HI UR4, URZ, 0x4, UR4 ;  /* 0x000000043f047899 */ /* 0x000fc80008011604 */
[----:B------:R-:W-:-:S04]  /*1840*/  ULOP3.LUT UR4, UR4, 0x3fff, URZ, 0xc0, !UPT ;  /* 0x00003fff04047892 */ /* 0x000fc8000f8ec03f */
[----:B------:R-:W-:-:S04]  /*1850*/  ULOP3.LUT UR4, UR4, 0x10000, URZ, 0xfc, !UPT ;  /* 0x0001000004047892 */ /* 0x000fc8000f8efc3f */
[----:B------:R-:W-:-:S07]  /*1860*/  ULEA UR6, UR42, UR4, 0xb ;  /* 0x000000042a067291 */ /* 0x000fce000f8e583f */
[----:B------:R-:W-:Y:S02]  /*1870*/  UMOV UR10, UR6 ;  /* 0x00000006000a7c82 */ /* 0x000fe40008000000 */
[----:B------:R-:W-:Y:S01]  /*1880*/  HGMMA.64x128x8.F32.TF32 R24, gdesc[UR8], RZ, !UPT, gsb0 ;  /* 0x05e00000081879f0 */ /* 0x000fe2000c0028ff */
[----:B------:R-:W-:Y:S02]  /*1890*/  UIADD3 UR8, UR5, 0x2, URZ ;  /* 0x0000000205087890 */ /* 0x000fe4000fffe03f */
[----:B------:R-:W-:Y:S01]  /*18a0*/  UIADD3 UR10, UR6, 0x2, URZ ;  /* 0x00000002060a7890 */ /* 0x000fe2000fffe03f */
[----:B------:R-:W-:Y:S01]  /*18b0*/  UMOV UR9, 0x40000040 ;  /* 0x4000004000097882 */ /* 0x000fe20000000000 */
[----:B------:R-:W-:Y:S01]  /*18c0*/  UMOV UR11, 0x40000040 ;  /* 0x40000040000b7882 */ /* 0x000fe20000000000 */
[----:B------:R-:W-:Y:S02]  /*18d0*/  WARPGROUP.DEPBAR.LE gsb0, 0x0 ;  /* 0x00008000000079c5 */ /* 0x000fe40000010000 */
[----:B------:R-:W-:-:S06]  /*18e0*/  WARPGROUP.ARRIVE ;  /* 0x00000000000079c5 */ /* 0x000fcc0000000000 */
[----:B------:R-:W-:Y:S01]  /*18f0*/  HGMMA.64x128x8.F32.TF32 R24, gdesc[UR8], R24, gsb0 ;  /* 0x05e00000081879f0 */ /* 0x000fe20008002818 */
        /* <DEDUP_REMOVED lines=41> */
[----:B------:R-:W-:Y:S03]  /*1b90*/  HGMMA.64x128x8.F32.TF32 R24, gdesc[UR8], R24, gsb0 ;  /* 0x05e00000081879f0 */ /* 0x000fe60008002818 */
[----:B------:R-:W-:Y:S02]  /*1ba0*/  WARPGROUP.DEPBAR.LE gsb0, 0x0 ;  /* 0x00008000000079c5 */ /* 0x000fe40000010000 */
[----:B------:R-:W-:Y:S05]  /*1bb0*/  @!P2 BRA `(.L_x_22) ;  /* 0x000000040098a947 */ /* 0x000fea0003800000 */
[----:B------:R-:W-:Y:S01]  /*1bc0*/  UIADD3 UR5, UR42, 0x1, URZ ;  /* 0x000000012a057890 */ /* 0x000fe2000fffe03f */
[----:B01----:R-:W-:Y:S02]  /*1bd0*/  IMAD.U32 R0, RZ, RZ, UR44 ;  /* 0x0000002cff007e24 */ /* 0x003fe4000f8e00ff */
[----:B------:R-:W-:Y:S01]  /*1be0*/  IMAD.U32 R3, RZ, RZ, UR42 ;  /* 0x0000002aff037e24 */ /* 0x000fe2000f8e00ff */
[----:B------:R-:W-:-:S04]  /*1bf0*/  UISETP.NE.AND UP0, UPT, UR5, 0x3, UPT ;  /* 0x000000030500788c */ /* 0x000fc8000bf05270 */
[----:B------:R-:W-:Y:S02]  /*1c00*/  USEL UR6, URZ, 0x1, UP0 ;  /* 0x000000013f067887 */ /* 0x000fe40008000000 */
[----:B------:R-:W-:Y:S02]  /*1c10*/  USEL UR5, UR5, URZ, UP0 ;  /* 0x0000003f05057287 */ /* 0x000fe40008000000 */
[----:B------:R-:W-:-:S06]  /*1c20*/  ULOP3.LUT UR6, UR40, UR6, URZ, 0x3c, !UPT ;  /* 0x0000000628067292 */ /* 0x000fcc000f8e3c3f */
[----:B------:R-:W-:-:S07]  /*1c30*/  IMAD.U32 R7, RZ, RZ, UR6 ;  /* 0x00000006ff077e24 */ /* 0x000fce000f8e00ff */
.L_x_29:
[----:B------:R-:W-:Y:S05]  /*1c40*/  @!P0 BRA `(.L_x_23) ;  /* 0x0000000000048947 */ /* 0x000fea0003800000 */
[----:B------:R-:W-:Y:S01]  /*1c50*/  BPT.TRAP 0x1 ;  /* 0x000000040000795c */ /* 0x000fe20000300000 */
.L_x_23:
[----:B------:R-:W0:Y:S01]  /*1c60*/  S2UR UR7, SR_CgaCtaId ;  /* 0x00000000000779c3 */ /* 0x000e220000008800 */
[----:B------:R-:W-:Y:S01]  /*1c70*/  UMOV UR6, 0x400 ;  /* 0x0000040000067882 */ /* 0x000fe20000000000 */
[----:B------:R-:W-:Y:S01]  /*1c80*/  IMAD.U32 R5, RZ, RZ, UR5 ;  /* 0x00000005ff057e24 */ /* 0x000fe2000f8e00ff */
[----:B------:R-:W-:Y:S01]  /*1c90*/  SHF.L.U32 R4, R7, 0x1f, RZ ;  /* 0x0000001f07047819 */ /* 0x000fe200000006ff */
[----:B0-----:R-:W-:-:S06]  /*1ca0*/  ULEA UR6, UR7, UR6, 0x18 ;  /* 0x0000000607067291 */ /* 0x001fcc000f8ec03f */
[----:B------:R-:W-:-:S04]  /*1cb0*/  IMAD.U32 R6, RZ, RZ, UR6 ;  /* 0x00000006ff067e24 */ /* 0x000fc8000f8e00ff */
[----:B------:R-:W-:-:S04]  /*1cc0*/  IMAD R5, R5, 0x8, R6 ;  /* 0x0000000805057824 */ /* 0x000fc800078e0206 */
[----:B------:R0:W1:Y:S01]  /*1cd0*/  SYNCS.PHASECHK.TRANS64.TRYWAIT P1, [R5+URZ], R4 ;  /* 0x00000004050075a7 */ /* 0x000062000802017f */
[----:B------:R-:W-:Y:S05]  /*1ce0*/  @!P0 BRA `(.L_x_24) ;  /* 0x0000000000048947 */ /* 0x000fea0003800000 */
[----:B------:R-:W-:Y:S01]  /*1cf0*/  BPT.TRAP 0x1 ;  /* 0x000000040000795c */ /* 0x000fe20000300000 */
.L_x_24:
[----:B-1----:R-:W-:Y:S05]  /*1d00*/  @P1 BRA `(.L_x_25) ;  /* 0x0000000000081947 */ /* 0x002fea0003800000 */
[----:B------:R-:W1:Y:S02]  /*1d10*/  SYNCS.PHASECHK.TRANS64.TRYWAIT P1, [R5+URZ], R4 ;  /* 0x00000004050075a7 */ /* 0x000e64000802017f */
[----:B-1----:R-:W-:Y:S05]  /*1d20*/  @!P1 BRA `(.L_x_26) ;  /* 0x0000005800509947 */ /* 0x002fea0003800000 */
.L_x_25:
[----:B------:R-:W-:Y:S01]  /*1d30*/  ULEA UR6, UR5, UR45, 0xb ;  /* 0x0000002d05067291 */ /* 0x000fe2000f8e583f */
[----:B------:R-:W-:Y:S01]  /*1d40*/  WARPGROUP.ARRIVE ;  /* 0x00000000000079c5 */ /* 0x000fe20000000000 */
[----:B------:R-:W-:Y:S01]  /*1d50*/  ULEA UR7, UR5, UR4, 0xb ;  /* 0x0000000405077291 */ /* 0x000fe2000f8e583f */
[----:B------:R-:W-:Y:S01]  /*1d60*/  UMOV UR9, 0x40000040 ;  /* 0x4000004000097882 */ /* 0x000fe20000000000 */
[----:B------:R-:W-:-:S03]  /*1d70*/  UMOV UR11, 0x40000040 ;  /* 0x40000040000b7882 */ /* 0x000fc60000000000 */
[----:B------:R-:W-:Y:S02]  /*1d80*/  UMOV UR8, UR6 ;  /* 0x0000000600087c82 */ /* 0x000fe40008000000 */
[----:B------:R-:W-:Y:S02]  /*1d90*/  UMOV UR10, UR7 ;  /* 0x00000007000a7c82 */ /* 0x000fe40008000000 */
[----:B------:R-:W-:Y:S01]  /*1da0*/  HGMMA.64x128x8.F32.TF32 R24, gdesc[UR8], R24, gsb0 ;  /* 0x05e00000081879f0 */ /* 0x000fe20008002818 */
[----:B------:R-:W-:Y:S02]  /*1db0*/  UIADD3 UR8, UR6, 0x2, URZ ;  /* 0x0000000206087890 */ /* 0x000fe4000fffe03f */
[----:B------:R-:W-:Y:S01]  /*1dc0*/  UIADD3 UR10, UR7, 0x2, URZ ;  /* 0x00000002070a7890 */ /* 0x000fe2000fffe03f */
[----:B------:R-:W-:Y:S01]  /*1dd0*/  UMOV UR9, 0x40000040 ;  /* 0x4000004000097882 */ /* 0x000fe20000000000 */
[----:B------:R-:W-:Y:S01]  /*1de0*/  UMOV UR11, 0x40000040 ;  /* 0x40000040000b7882 */ /* 0x000fe20000000000 */
[----:B------:R-:W-:-:S02]  /*1df0*/  WARPGROUP.DEPBAR.LE gsb0, 0x0 ;  /* 0x00008000000079c5 */ /* 0x000fc40000010000 */
        /* <DEDUP_REMOVED lines=46> */
[----:B------:R-:W-:Y:S01]  /*20e0*/  BPT.TRAP 0x1 ;  /* 0x000000040000795c */ /* 0x000fe20000300000 */
.L_x_27:
[----:B------:R-:W-:-:S13]  /*20f0*/  ISETP.NE.AND P1, PT, R22, RZ, PT ;  /* 0x000000ff1600720c */ /* 0x000fda0003f25270 */
[----:B01----:R-:W-:-:S04]  /*2100*/  @P1 IMAD R4, R3, 0x8, R6 ;  /* 0x0000000803041824 */ /* 0x003fc800078e0206 */
[----:B------:R-:W-:-:S05]  /*2110*/  @P1 VIADD R4, R4, 0x18 ;  /* 0x0000001804041836 */ /* 0x000fca0000000000 */
[----:B------:R-:W-:-:S04]  /*2120*/  @P1 PRMT R4, R19, 0x654, R4 ;  /* 0x0000065413041816 */ /* 0x000fc80000000004 */
[----:B------:R0:W-:Y:S01]  /*2130*/  @P1 SYNCS.ARRIVE.TRANS64.RED.A1T0 RZ, [R4+URZ], RZ ;  /* 0x000000ff04ff19a7 */ /* 0x0001e2000810043f */
[----:B------:R-:W-:-:S13]  /*2140*/  ISETP.GT.U32.AND P1, PT, R18, 0x1, PT ;  /* 0x000000011200780c */ /* 0x000fda0003f24070 */
[----:B0-----:R-:W-:Y:S05]  /*2150*/  @P1 BRA `(.L_x_28) ;  /* 0x0000000000041947 */ /* 0x001fea0003800000 */
[----:B------:R-:W-:Y:S01]  /*2160*/  BPT.TRAP 0x1 ;  /* 0x000000040000795c */ /* 0x000fe20000300000 */
.L_x_28:
[----:B------:R-:W-:Y:S01]  /*2170*/  UIADD3 UR5, UR5, 0x1, URZ ;  /* 0x0000000105057890 */ /* 0x000fe2000fffe03f */
[C---:B------:R-:W-:Y:S01]  /*2180*/  ISETP.GT.AND P2, PT, R0.reuse, 0x1, PT ;  /* 0x000000010000780c */ /* 0x040fe20003f44270 */
[----:B------:R-:W-:Y:S02]  /*2190*/  VIADD R3, R3, 0x1 ;  /* 0x0000000103037836 */ /* 0x000fe40000000000 */
[----:B------:R-:W-:Y:S01]  /*21a0*/  UISETP.NE.AND UP0, UPT, UR5, 0x3, UPT ;  /* 0x000000030500788c */ /* 0x000fe2000bf05270 */
[----:B------:R-:W-:Y:S02]  /*21b0*/  VIADD R0, R0, 0xffffffff ;  /* 0xffffffff00007836 */ /* 0x000fe40000000000 */
[C---:B------:R-:W-:Y:S01]  /*21c0*/  ISETP.NE.AND P1, PT, R3.reuse, 0x3, PT ;  /* 0x000000030300780c */ /* 0x040fe20003f25270 */
[----:B------:R-:W-:Y:S02]  /*21d0*/  USEL UR6, URZ, 0x1, UP0 ;  /* 0x000000013f067887 */ /* 0x000fe40008000000 */
[----:B------:R-:W-:Y:S01]  /*21e0*/  USEL UR5, UR5, URZ, UP0 ;  /* 0x0000003f05057287 */ /* 0x000fe20008000000 */
[----:B------:R-:W-:-:S03]  /*21f0*/  SEL R3, R3, RZ, P1 ;  /* 0x000000ff03037207 */ /* 0x000fc60000800000 */
[----:B------:R-:W-:Y:S01]  /*2200*/  LOP3.LUT R7, R7, UR6, RZ, 0x3c, !PT ;  /* 0x0000000607077c12 */ /* 0x000fe2000f8e3cff */
[----:B------:R-:W-:Y:S07]  /*2210*/  @P2 BRA `(.L_x_29) ;  /* 0xfffffff800882947 */ /* 0x000fee000383ffff */
.L_x_22:
[----:B01----:R-:W0:Y:S02]  /*2220*/  LDC R0, c[0x0][0x28c] ;  /* 0x0000a300ff007b82 */ /* 0x003e240000000800 */
[----:B0-----:R-:W-:-:S13]  /*2230*/  ISETP.GE.AND P1, PT, R0, 0x1, PT ;  /* 0x000000010000780c */ /* 0x001fda0003f26270 */
[----:B------:R-:W-:Y:S05]  /*2240*/  @!P1 BRA `(.L_x_30) ;  /* 0x0000000000449947 */ /* 0x000fea0003800000 */
[----:B------:R-:W-:Y:S05]  /*2250*/  @!P0 BRA `(.L_x_31) ;  /* 0x0000000000048947 */ /* 0x000fea0003800000 */
[----:B------:R-:W-:Y:S01]  /*2260*/  BPT.TRAP 0x1 ;  /* 0x000000040000795c */ /* 0x000fe20000300000 */
.L_x_31:
[----:B------:R-:W-:-:S13]  /*2270*/  ISETP.NE.AND P0, PT, R22, RZ, PT ;  /* 0x000000ff1600720c */ /* 0x000fda0003f05270 */
[----:B------:R-:W-:-:S05]  /*2280*/  VOTEU.ANY UP0, P0 ;  /* 0x00000000003f7886 */ /* 0x000fca0000000100 */
[----:B------:R-:W-:-:S06]  /*2290*/  @UP0 UIADD3 UR4, UR44, UR42, URZ ;  /* 0x0000002a2c040290 */ /* 0x000fcc000fffe03f */
[----:B------:R-:W-:Y:S02]  /*22a0*/  IMAD.U32 R4, RZ, RZ, UR4 ;  /* 0x00000004ff047e24 */ /* 0x000fe4000f8e00ff */
[----:B------:R-:W-:Y:S02]  /*22b0*/  IMAD.U32 R3, RZ, RZ, UR4 ;  /* 0x00000004ff037e24 */ /* 0x000fe4000f8e00ff */
[----:B------:R-:W-:-:S05]  /*22c0*/  @P0 IMAD.WIDE.U32 R4, R4, -0x55555555, RZ ;  /* 0xaaaaaaab04040825 */ /* 0x000fca00078e00ff */
[----:B------:R-:W-:-:S05]  /*22d0*/  @P0 SHF.R.U32.HI R0, RZ, 0x1, R5 ;  /* 0x00000001ff000819 */ /* 0x000fca0000011605 */
[----:B------:R-:W-:-:S04]  /*22e0*/  @P0 IMAD R0, R0, -0x3, R3 ;  /* 0xfffffffd00000824 */ /* 0x000fc800078e0203 */
[----:B------:R-:W-:-:S04]  /*22f0*/  @P0 IMAD R0, R0, 0x8, R6 ;  /* 0x0000000800000824 */ /* 0x000fc800078e0206 */
[----:B------:R-:W-:-:S05]  /*2300*/  @P0 VIADD R0, R0, 0x18 ;  /* 0x0000001800000836 */ /* 0x000fca0000000000 */
[----:B------:R-:W-:-:S04]  /*2310*/  @P0 PRMT R0, R19, 0x654, R0 ;  /* 0x0000065413000816 */ /* 0x000fc80000000000 */
[----:B------:R0:W-:Y:S01]  /*2320*/  @P0 SYNCS.ARRIVE.TRANS64.RED.A1T0 RZ, [R0+URZ], RZ ;  /* 0x000000ff00ff09a7 */ /* 0x0001e2000810043f */
[----:B------:R-:W-:-:S13]  /*2330*/  ISETP.GT.U32.AND P0, PT, R18, 0x1, PT ;  /* 0x000000011200780c */ /* 0x000fda0003f04070 */
[----:B0-----:R-:W-:Y:S05]  /*2340*/  @P0 BRA `(.L_x_30) ;  /* 0x0000000000040947 */ /* 0x001fea0003800000 */
[----:B------:R-:W-:Y:S01]  /*2350*/  BPT.TRAP 0x1 ;  /* 0x000000040000795c */ /* 0x000fe20000300000 */
.L_x_30:
[----:B------:R-:W-:Y:S01]  /*2360*/  IMAD.SHL.U32 R100, R100, 0x80, RZ ;  /* 0x0000008064647824 */ /* 0x000fe200078e00ff */
[----:B------:R-:W-:Y:S01]  /*2370*/  UIADD3 UR42, UR43, UR42, URZ ;  /* 0x0000002a2b2a7290 */ /* 0x000fe2000fffe03f */
[----:B------:R-:W-:Y:S01]  /*2380*/  SHF.R.S32.HI R11, RZ, 0x1f, R101 ;  /* 0x0000001fff0b7819 */ /* 0x000fe20000011465 */
[----:B------:R-:W-:Y:S01]  /*2390*/  UISETP.GE.U32.AND UP1, UPT, UR43, 0x3, UPT ;  /* 0x000000032b00788c */ /* 0x000fe2000bf26070 */
[----:B------:R-:W-:Y:S01]  /*23a0*/  IMAD.SHL.U32 R6, R103, 0x80, RZ ;  /* 0x0000008067067824 */ /* 0x000fe200078e00ff */
[----:B------:R-:W-:Y:S01]  /*23b0*/  ULDC UR7, c[0x0][0x288] ;  /* 0x0000a20000077ab9 */ /* 0x000fe20000000800 */
[C---:B------:R-:W-:Y:S01]  /*23c0*/  LOP3.LUT R8, R100.reuse, 0x6, R95, 0xf8, !PT ;  /* 0x0000000664087812 */ /* 0x040fe200078ef85f */
[----:B------:R-:W-:Y:S01]  /*23d0*/  UISETP.GT.U32.AND UP0, UPT, UR42, 0x2, UPT ;  /* 0x000000022a00788c */ /* 0x000fe2000bf04070 */
[----:B------:R-:W-:Y:S01]  /*23e0*/  ISETP.GE.AND P0, PT, R100, UR7, PT ;  /* 0x0000000764007c0c */ /* 0x000fe2000bf06270 */
[----:B------:R-:W-:Y:S01]  /*23f0*/  ULDC.64 UR4, c[0x0][0x5d0] ;  /* 0x0001740000047ab9 */ /* 0x000fe20000000a00 */
[--C-:B------:R-:W-:Y:S01]  /*2400*/  SHF.R.S32.HI R9, RZ, 0x1f, R8.reuse ;  /* 0x0000001fff097819 */ /* 0x100fe20000011408 */
[----:B------:R-:W-:Y:S01]  /*2410*/  ULDC UR10, c[0x0][0x284] ;  /* 0x0000a100000a7ab9 */ /* 0x000fe20000000800 */
[----:B------:R-:W-:Y:S01]  /*2420*/  IMAD R0, R11, UR4, RZ ;  /* 0x000000040b007c24 */ /* 0x000fe2000f8e02ff */
[----:B------:R-:W-:Y:S01]  /*2430*/  UISETP.LT.U32.AND UP0, UPT, UR43, 0x3, UP0 ;  /* 0x000000032b00788c */ /* 0x000fe20008701070 */
[----:B------:R-:W-:Y:S01]  /*2440*/  ISETP.GE.OR P0, PT, R6, UR10, P0 ;  /* 0x0000000a06007c0c */ /* 0x000fe20008706670 */
[----:B------:R-:W-:Y:S01]  /*2450*/  IMAD.WIDE.U32 R4, R101, UR4, R8 ;  /* 0x0000000465047c25 */ /* 0x000fe2000f8e0008 */
[----:B------:R-:W-:Y:S01]  /*2460*/  ULDC.64 UR8, c[0x0][0x5c8] ;  /* 0x0001720000087ab9 */ /* 0x000fe20000000a00 */
[----:B------:R-:W-:-:S02]  /*2470*/  USEL UR6, URZ, 0x1, !UP0 ;  /* 0x000000013f067887 */ /* 0x000fc4000c000000 */
[----:B------:R-:W-:Y:S01]  /*2480*/  IMAD R3, R101, UR5, R0 ;  /* 0x0000000565037c24 */ /* 0x000fe2000f8e0200 */
[----:B------:R-:W-:Y:S01]  /*2490*/  @UP1 UIMAD.WIDE.U32 UR4, UR42, -0x55555555, URZ ;  /* 0xaaaaaaab2a0418a5 */ /* 0x000fe2000f8e003f */
[----:B------:R-:W-:Y:S01]  /*24a0*/  IMAD.WIDE R104, R103, 0x80, R88 ;  /* 0x0000008067687825 */ /* 0x000fe200078e0258 */
[----:B------:R-:W-:Y:S02]  /*24b0*/  ULOP3.LUT UR40, UR40, UR6, URZ, 0x3c, !UPT ;  /* 0x0000000628287292 */ /* 0x000fe4000f8e3c3f */
[----:B------:R-:W-:Y:S01]  /*24c0*/  @UP1 USHF.R.U32.HI UR4, URZ, 0x1, UR5 ;  /* 0x000000013f041899 */ /* 0x000fe20008011605 */
[----:B------:R-:W-:Y:S02]  /*24d0*/  IMAD.IADD R5, R5, 0x1, R3 ;  /* 0x0000000105057824 */ /* 0x000fe400078e0203 */
[----:B------:R-:W-:Y:S01]  /*24e0*/  IMAD R3, R105, UR8, RZ ;  /* 0x0000000869037c24 */ /* 0x000fe2000f8e02ff */
[----:B------:R-:W-:Y:S01]  /*24f0*/  @UP1 ULOP3.LUT UR40, UR40, 0x1, UR4, 0x78, !UPT ;  /* 0x0000000128281892 */ /* 0x000fe2000f8e7804 */
[----:B------:R-:W-:-:S04]  /*2500*/  IMAD.WIDE.U32 R106, R104, UR8, R4 ;  /* 0x00000008686a7c25 */ /* 0x000fc8000f8e0004 */
[----:B------:R-:W-:Y:S02]  /*2510*/  IMAD R7, R104, UR9, R3 ;  /* 0x0000000968077c24 */ /* 0x000fe4000f8e0203 */
[----:B------:R-:W-:Y:S01]  /*2520*/  IMAD.MOV.U32 R0, RZ, RZ, -0x1 ;  /* 0xffffffffff007424 */ /* 0x000fe200078e00ff */
[----:B------:R-:W-:Y:S06]  /*2530*/  @P0 BRA `(.L_x_32) ;  /* 0x0000003400040947 */ /* 0x000fec0003800000 */
[----:B-----5:R-:W-:Y:S01]  /*2540*/  FSETP.NEU.AND P0, PT, R90, RZ, PT ;  /* 0x000000ff5a00720b */ /* 0x020fe20003f0d000 */
[----:B------:R-:W-:Y:S01]  /*2550*/  IMAD.IADD R4, R94, 0x1, -R100 ;  /* 0x000000015e047824 */ /* 0x000fe200078e0a64 */
[----:B------:R-:W-:Y:S01]  /*2560*/  BSSY B0, `(.L_x_32) ;  /* 0x000033e000007945 */ /* 0x000fe20003800000 */
[----:B------:R-:W-:Y:S02]  /*2570*/  IMAD.IADD R3, R99, 0x1, -R6 ;  /* 0x0000000163037824 */ /* 0x000fe400078e0a06 */
[----:B------:R-:W-:Y:S01]  /*2580*/  IMAD.IADD R115, R107, 0x1, R7 ;  /* 0x000000016b737824 */ /* 0x000fe200078e0207 */
[----:B------:R-:W-:-:S04]  /*2590*/  ISETP.GT.AND P3, PT, R4, RZ, PT ;  /* 0x000000ff0400720c */ /* 0x000fc80003f64270 */
[----:B------:R-:W-:-:S03]  /*25a0*/  ISETP.GT.AND P1, PT, R3, RZ, P3 ;  /* 0x000000ff0300720c */ /* 0x000fc60001f24270 */
[----:B------:R-:W-:Y:S10]  /*25b0*/  @!P0 BRA `(.L_x_33) ;  /* 0x0000002400208947 */ /* 0x000ff40003800000 */
[----:B------:R-:W0:Y:S01]  /*25c0*/  LDC.64 R108, c[0x0][0x5b8] ;  /* 0x00016e00ff6c7b82 */ /* 0x000e220000000a00 */
[----:B------:R-:W-:-:S07]  /*25d0*/  ULDC.64 UR4, c[0x0][0x5c0] ;  /* 0x0001700000047ab9 */ /* 0x000fce0000000a00 */
[----:B------:R-:W1:Y:S08]  /*25e0*/  LDC.64 R110, c[0x0][0x5b0] ;  /* 0x00016c00ff6e7b82 */ /* 0x000e700000000a00 */
[----:B------:R-:W2:Y:S01]  /*25f0*/  LDC.64 R112, c[0x0][0x5a8] ;  /* 0x00016a00ff707b82 */ /* 0x000ea20000000a00 */
[-C--:B0-----:R-:W-:Y:S02]  /*2600*/  IMAD R6, R11, R108.reuse, RZ ;  /* 0x0000006c0b067224 */ /* 0x081fe400078e02ff */
[----:B------:R-:W-:-:S04]  /*2610*/  IMAD.WIDE.U32 R12, R101, R108, R8 ;  /* 0x0000006c650c7225 */ /* 0x000fc800078e0008 */
[----:B------:R-:W-:Y:S02]  /*2620*/  IMAD R103, R101, R109, R6 ;  /* 0x0000006d65677224 */ /* 0x000fe400078e0206 */
[-C--:B-1----:R-:W-:Y:S02]  /*2630*/  IMAD R5, R105, R110.reuse, RZ ;  /* 0x0000006e69057224 */ /* 0x082fe400078e02ff */
[----:B------:R-:W-:Y:S02]  /*2640*/  IMAD.IADD R13, R13, 0x1, R103 ;  /* 0x000000010d0d7824 */ /* 0x000fe400078e0267 */
[C---:B------:R-:W-:Y:S02]  /*2650*/  IMAD R107, R104.reuse, R111, R5 ;  /* 0x0000006f686b7224 */ /* 0x040fe400078e0205 */
[----:B------:R-:W-:-:S04]  /*2660*/  IMAD.WIDE.U32 R6, R104, R110, R12 ;  /* 0x0000006e68067225 */ /* 0x000fc800078e000c */
[----:B------:R-:W-:Y:S01]  /*2670*/  IMAD.IADD R5, R7, 0x1, R107 ;  /* 0x0000000107057824 */ /* 0x000fe200078e026b */
[----:B--2---:R-:W-:-:S04]  /*2680*/  LEA R14, P0, R6, R112, 0x2 ;  /* 0x00000070060e7211 */ /* 0x004fc800078010ff */
[----:B------:R-:W-:-:S05]  /*2690*/  LEA.HI.X R15, R6, R113, R5, 0x2, P0 ;  /* 0x00000071060f7211 */ /* 0x000fca00000f1405 */
[----:B------:R0:W2:Y:S01]  /*26a0*/  @P1 LDG.E.LTC128B R5, desc[UR36][R14.64] ;  /* 0x000000240e051981 */ /* 0x0000a2000c1e1920 */
[----:B------:R-:W-:Y:S01]  /*26b0*/  IMAD.WIDE.U32 R6, R104, R110, R8 ;  /* 0x0000006e68067225 */ /* 0x000fe200078e0008 */
[C---:B------:R-:W-:Y:S01]  /*26c0*/  SHF.L.U64.HI R11, R110.reuse, 0x3, R111 ;  /* 0x000000036e0b7819 */ /* 0x040fe2000001026f */
[----:B------:R-:W-:Y:S01]  /*26d0*/  BSSY B1, `(.L_x_34) ;  /* 0x0000016000017945 */ /* 0x000fe20003800000 */
[----:B------:R-:W-:Y:S01]  /*26e0*/  ISETP.GT.AND P3, PT, R3, 0x8, P3 ;  /* 0x000000080300780c */ /* 0x000fe20001f64270 */
[----:B------:R-:W-:Y:S02]  /*26f0*/  IMAD.IADD R7, R107, 0x1, R7 ;  /* 0x000000016b077824 */ /* 0x000fe400078e0207 */
[----:B------:R-:W-:Y:S02]  /*2700*/  IMAD.SHL.U32 R10, R110, 0x8, RZ ;  /* 0x000000086e0a7824 */ /* 0x000fe400078e00ff */
[----:B------:R-:W-:-:S04]  /*2710*/  IMAD.WIDE.U32 R20, R101, R108, R6 ;  /* 0x0000006c65147225 */ /* 0x000fc800078e0006 */
[----:B------:R-:W-:Y:S01]  /*2720*/  IMAD.WIDE.U32 R104, R104, R110, R10 ;  /* 0x0000006e68687225 */ /* 0x000fe200078e000a */
[----:B------:R-:W-:Y:S02]  /*2730*/  LEA R10, P0, R106, UR4, 0x2 ;  /* 0x000000046a0a7c11 */ /* 0x000fe4000f8010ff */
[----:B------:R-:W-:Y:S01]  /*2740*/  LEA R6, P4, R20, R112, 0x2 ;  /* 0x0000007014067211 */ /* 0x000fe200078810ff */
[----:B0-----:R-:W-:Y:S01]  /*2750*/  IMAD.IADD R14, R103, 0x1, R21 ;  /* 0x00000001670e7824 */ /* 0x001fe200078e0215 */
[----:B------:R-:W-:Y:S01]  /*2760*/  LEA.HI.X R11, R106, UR5, R115, 0x2, P0 ;  /* 0x000000056a0b7c11 */ /* 0x000fe200080f1473 */
[----:B------:R-:W-:Y:S01]  /*2770*/  IMAD.IADD R107, R107, 0x1, R105 ;  /* 0x000000016b6b7824 */ /* 0x000fe200078e0269 */
[----:B------:R-:W-:Y:S02]  /*2780*/  ISETP.GT.AND P0, PT, R4, 0x1, PT ;  /* 0x000000010400780c */ /* 0x000fe40003f04270 */
[----:B------:R-:W-:Y:S01]  /*2790*/  IADD3 R15, P2, R12, R104, RZ ;  /* 0x000000680c0f7210 */ /* 0x000fe20007f5e0ff */
[----:B--2---:R-:W-:-:S04]  /*27a0*/  FMUL R7, R5, R90 ;  /* 0x0000005a05077220 */ /* 0x004fc80000400000 */
[----:B------:R-:W-:Y:S01]  /*27b0*/  FFMA R21, R24, R23, R7 ;  /* 0x0000001718157223 */ /* 0x000fe20000000007 */
[----:B------:R-:W-:Y:S01]  /*27c0*/  LEA.HI.X R7, R20, R113, R14, 0x2, P4 ;  /* 0x0000007114077211 */ /* 0x000fe200020f140e */
[----:B------:R-:W-:Y:S01]  /*27d0*/  IMAD.X R20, R107, 0x1, R13, P2 ;  /* 0x000000016b147824 */ /* 0x000fe200010e060d */
[----:B------:R-:W-:Y:S02]  /*27e0*/  ISETP.GT.AND P4, PT, R3, RZ, P0 ;  /* 0x000000ff0300720c */ /* 0x000fe40000784270 */
[----:B------:R0:W-:Y:S01]  /*27f0*/  @P1 STG.E desc[UR36][R10.64], R21 ;  /* 0x000000150a001986 */ /* 0x0001e2000c101924 */
[----:B------:R-:W-:-:S10]  /*2800*/  LEA R14, P1, R15, R112, 0x2 ;  /* 0x000000700f0e7211 */ /* 0x000fd400078210ff */
[----:B------:R-:W-:Y:S05]  /*2810*/  @!P4 BRA `(.L_x_35) ;  /* 0x000000000004c947 */ /* 0x000fea0003800000 */
[----:B------:R1:W5:Y:S02]  /*2820*/  LDG.E.LTC128B R5, desc[UR36][R6.64+0x4] ;  /* 0x0000042406057981 */ /* 0x000364000c1e1920 */
.L_x_35:
[----:B------:R-:W-:Y:S05]  /*2830*/  BSYNC B1 ;  /* 0x0000000000017941 */ /* 0x000fea0003800000 */
.L_x_34:
[----:B-----5:R-:W-:Y:S01]  /*2840*/  FMUL R12, R5, R90 ;  /* 0x0000005a050c7220 */ /* 0x020fe20000400000 */
[----:B------:R-:W-:-:S03]  /*2850*/  LEA.HI.X R15, R15, R113, R20, 0x2, P1 ;  /* 0x000000710f0f7211 */ /* 0x000fc600008f1414 */
[----:B------:R-:W-:Y:S01]  /*2860*/  FFMA R105, R25, R23, R12 ;  /* 0x0000001719697223 */ /* 0x000fe2000000000c */
[----:B------:R-:W-:-:S04]  /*2870*/  IMAD.MOV.U32 R25, RZ, RZ, R5 ;  /* 0x000000ffff197224 */ /* 0x000fc800078e0005 */
[----:B------:R2:W-:Y:S04]  /*2880*/  @P4 STG.E desc[UR36][R10.64+0x4], R105 ;  /* 0x000004690a004986 */ /* 0x0005e8000c101924 */
[----:B------:R-:W3:Y:S01]  /*2890*/  @P3 LDG.E.LTC128B R25, desc[UR36][R14.64] ;  /* 0x000000240e193981 */ /* 0x000ee2000c1e1920 */
[C---:B------:R-:W-:Y:S01]  /*28a0*/  SHF.L.U64.HI R13, R91.reuse, 0x2, R92 ;  /* 0x000000025b0d7819 */ /* 0x040fe2000001025c */
[----:B------:R-:W-:Y:S01]  /*28b0*/  BSSY B1, `(.L_x_36) ;  /* 0x0000010000017945 */ /* 0x000fe20003800000 */
[----:B------:R-:W-:Y:S02]  /*28c0*/  LEA R12, P2, R91, R10, 0x2 ;  /* 0x0000000a5b0c7211 */ /* 0x000fe400078410ff */
[----:B------:R-:W-:Y:S02]  /*28d0*/  IADD3 R20, P1, R8, R104, RZ ;  /* 0x0000006808147210 */ /* 0x000fe40007f3e0ff */
[----:B------:R-:W-:Y:S01]  /*28e0*/  ISETP.GT.AND P0, PT, R3, 0x8, P0 ;  /* 0x000000080300780c */ /* 0x000fe20000704270 */
[----:B------:R-:W-:-:S02]  /*28f0*/  IMAD.X R13, R13, 0x1, R11, P2 ;  /* 0x000000010d0d7824 */ /* 0x000fc400010e060b */
[----:B0-----:R-:W-:Y:S01]  /*2900*/  IMAD.X R21, R9, 0x1, R107, P1 ;  /* 0x0000000109157824 */ /* 0x001fe200008e066b */
[----:B------:R-:W-:Y:S01]  /*2910*/  ISETP.GT.AND P1, PT, R4, 0x8, PT ;  /* 0x000000080400780c */ /* 0x000fe20003f24270 */
[----:B------:R-:W-:-:S04]  /*2920*/  IMAD.WIDE.U32 R20, R101, R108, R20 ;  /* 0x0000006c65147225 */ /* 0x000fc800078e0014 */
[----:B------:R-:W-:Y:S01]  /*2930*/  IMAD.IADD R9, R103, 0x1, R21 ;  /* 0x0000000167097824 */ /* 0x000fe200078e0215 */
[----:B------:R-:W-:-:S04]  /*2940*/  LEA R8, P4, R20, R112, 0x2 ;  /* 0x0000007014087211 */ /* 0x000fc800078810ff */
[----:B------:R-:W-:Y:S01]  /*2950*/  LEA.HI.X R9, R20, R113, R9, 0x2, P4 ;  /* 0x0000007114097211 */ /* 0x000fe200020f1409 */
[----:B---3--:R-:W-:-:S04]  /*2960*/  FMUL R5, R25, R90 ;  /* 0x0000005a19057220 */ /* 0x008fc80000400000 */
[----:B------:R-:W-:-:S05]  /*2970*/  FFMA R5, R26, R23, R5 ;  /* 0x000000171a057223 */ /* 0x000fca0000000005 */
[----:B------:R2:W-:Y:S01]  /*2980*/  @P3 STG.E desc[UR36][R12.64], R5 ;  /* 0x000000050c003986 */ /* 0x0005e2000c101924 */
[----:B------:R-:W-:Y:S05]  /*2990*/  @!P0 BRA `(.L_x_37) ;  /* 0x0000000000048947 */ /* 0x000fea0003800000 */
[----:B------:R0:W5:Y:S02]  /*29a0*/  LDG.E.LTC128B R25, desc[UR36][R8.64+0x4] ;  /* 0x0000042408197981 */ /* 0x000164000c1e1920 */
.L_x_37:
[----:B------:R-:W-:Y:S05]  /*29b0*/  BSYNC B1 ;  /* 0x0000000000017941 */ /* 0x000fea0003800000 */
.L_x_36:
[----:B-----5:R-:W-:Y:S01]  /*29c0*/  FMUL R14, R25, R90 ;  /* 0x0000005a190e7220 */ /* 0x020fe20000400000 */
[----:B------:R-:W-:Y:S01]  /*29d0*/  ISETP.GT.AND P3, PT, R3, RZ, P1 ;  /* 0x000000ff0300720c */ /* 0x000fe20000f64270 */
[----:B------:R-:W-:Y:S01]  /*29e0*/  BSSY B1, `(.L_x_38) ;  /* 0x0000006000017945 */ /* 0x000fe20003800000 */
[----:B------:R-:W-:Y:S01]  /*29f0*/  ISETP.GT.AND P2, PT, R4, 0x9, PT ;  /* 0x000000090400780c */ /* 0x000fe20003f44270 */
[----:B------:R-:W-:-:S05]  /*2a00*/  FFMA R27, R27, R23, R14 ;  /* 0x000000171b1b7223 */ /* 0x000fca000000000e */
[----:B------:R3:W-:Y:S05]  /*2a10*/  @P0 STG.E desc[UR36][R12.64+0x4], R27 ;  /* 0x0000041b0c000986 */ /* 0x0007ea000c101924 */
[----:B------:R-:W-:Y:S05]  /*2a20*/  @!P3 BRA `(.L_x_39) ;  /* 0x000000000004b947 */ /* 0x000fea0003800000 */
[----:B------:R4:W5:Y:S02]  /*2a30*/  LDG.E.LTC128B R25, desc[UR36][R6.64+0x20] ;  /* 0x0000202406197981 */ /* 0x000964000c1e1920 */
.L_x_39:
[----:B------:R-:W-:Y:S05]  /*2a40*/  BSYNC B1 ;  /* 0x0000000000017941 */ /* 0x000fea0003800000 */
.L_x_38:
[----:B--2--5:R-:W-:Y:S01]  /*2a50*/  FMUL R5, R25, R90 ;  /* 0x0000005a19057220 */ /* 0x024fe20000400000 */
[----:B------:R-:W-:Y:S01]  /*2a60*/  ISETP.GT.AND P0, PT, R3, RZ, P2 ;  /* 0x000000ff0300720c */ /* 0x000fe20001704270 */
[----:B------:R-:W-:Y:S02]  /*2a70*/  BSSY B1, `(.L_x_40) ;  /* 0x0000005000017945 */ /* 0x000fe40003800000 */
[----:B------:R-:W-:-:S05]  /*2a80*/  FFMA R5, R28, R23, R5 ;  /* 0x000000171c057223 */ /* 0x000fca0000000005 */
[----:B------:R2:W-:Y:S05]  /*2a90*/  @P3 STG.E desc[UR36][R10.64+0x20], R5 ;  /* 0x000020050a003986 */ /* 0x0005ea000c101924 */
[----:B------:R-:W-:Y:S05]  /*2aa0*/  @!P0 BRA `(.L_x_41) ;  /* 0x0000000000048947 */ /* 0x000fea0003800000 */
[----:B------:R0:W5:Y:S02]  /*2ab0*/  LDG.E.LTC128B R25, desc[UR36][R6.64+0x24] ;  /* 0x0000242406197981 */ /* 0x000164000c1e1920 */
.L_x_41:
[----:B------:R-:W-:Y:S05]  /*2ac0*/  BSYNC B1 ;  /* 0x0000000000017941 */ /* 0x000fea0003800000 */
.L_x_40:
[----:B-----5:R-:W-:Y:S01]  /*2ad0*/  FMUL R14, R25, R90 ;  /* 0x0000005a190e7220 */ /* 0x020fe20000400000 */
[----:B------:R-:W-:Y:S01]  /*2ae0*/  ISETP.GT.AND P1, PT, R3, 0x8, P1 ;  /* 0x000000080300780c */ /* 0x000fe20000f24270 */
[----:B------:R-:W-:Y:S02]  /*2af0*/  BSSY B1, `(.L_x_42) ;  /* 0x0000005000017945 */ /* 0x000fe40003800000 */
[----:B------:R-:W-:-:S05]  /*2b00*/  FFMA R29, R29, R23, R14 ;  /* 0x000000171d1d7223 */ /* 0x000fca000000000e */
[----:B------:R0:W-:Y:S05]  /*2b10*/  @P0 STG.E desc[UR36][R10.64+0x24], R29 ;  /* 0x0000241d0a000986 */ /* 0x0001ea000c101924 */
[----:B------:R-:W-:Y:S05]  /*2b20*/  @!P1 BRA `(.L_x_43) ;  /* 0x0000000000049947 */ /* 0x000fea0003800000 */
[----:B------:R0:W5:Y:S02]  /*2b30*/  LDG.E.LTC128B R25, desc[UR36][R8.64+0x20] ;  /* 0x0000202408197981 */ /* 0x000164000c1e1920 */
.L_x_43:
[----:B------:R-:W-:Y:S05]  /*2b40*/  BSYNC B1 ;  /* 0x0000000000017941 */ /* 0x000fea0003800000 */
.L_x_42:
[----:B--2--5:R-:W-:Y:S01]  /*2b50*/  FMUL R5, R25, R90 ;  /* 0x0000005a19057220 */ /* 0x024fe20000400000 */
[----:B------:R-:W-:Y:S01]  /*2b60*/  ISETP.GT.AND P2, PT, R3, 0x8, P2 ;  /* 0x000000080300780c */ /* 0x000fe20001744270 */
[----:B------:R-:W-:Y:S01]  /*2b70*/  BSSY B1, `(.L_x_44) ;  /* 0x0000006000017945 */ /* 0x000fe20003800000 */
[----:B------:R-:W-:Y:S01]  /*2b80*/  ISETP.GT.AND P0, PT, R4, 0x10, PT ;  /* 0x000000100400780c */ /* 0x000fe20003f04270 */
[----:B------:R-:W-:-:S05]  /*2b90*/  FFMA R5, R30, R23, R5 ;  /* 0x000000171e057223 */ /* 0x000fca0000000005 */
[----:B------:R2:W-:Y:S05]  /*2ba0*/  @P1 STG.E desc[UR36][R12.64+0x20], R5 ;  /* 0x000020050c001986 */ /* 0x0005ea000c101924 */
[----:B------:R-:W-:Y:S05]  /*2bb0*/  @!P2 BRA `(.L_x_45) ;  /* 0x000000000004a947 */ /* 0x000fea0003800000 */
[----:B------:R0:W5:Y:S02]  /*2bc0*/  LDG.E.LTC128B R25, desc[UR36][R8.64+0x24] ;  /* 0x0000242408197981 */ /* 0x000164000c1e1920 */
.L_x_45:
[----:B------:R-:W-:Y:S05]  /*2bd0*/  BSYNC B1 ;  /* 0x0000000000017941 */ /* 0x000fea0003800000 */
.L_x_44:
        /* <DEDUP_REMOVED lines=8> */
.L_x_47:
[----:B------:R-:W-:Y:S05]  /*2c60*/  BSYNC B1 ;  /* 0x0000000000017941 */ /* 0x000fea0003800000 */
.L_x_46:
[----:B--2--5:R-:W-:Y:S01]  /*2c70*/  FMUL R5, R25, R90 ;  /* 0x0000005a19057220 */ /* 0x024fe20000400000 */
[----:B------:R-:W-:Y:S01]  /*2c80*/  ISETP.GT.AND P2, PT, R3, RZ, P1 ;  /* 0x000000ff0300720c */ /* 0x000fe20000f44270 */
[----:B------:R-:W-:Y:S02]  /*2c90*/  BSSY B1, `(.L_x_48) ;  /* 0x0000005000017945 */ /* 0x000fe40003800000 */
[----:B------:R-:W-:-:S05]  /*2ca0*/  FFMA R5, R32, R23, R5 ;  /* 0x0000001720057223 */ /* 0x000fca0000000005 */
[----:B------:R2:W-:Y:S05]  /*2cb0*/  @P3 STG.E desc[UR36][R10.64+0x40], R5 ;  /* 0x000040050a003986 */ /* 0x0005ea000c101924 */
[----:B------:R-:W-:Y:S05]  /*2cc0*/  @!P2 BRA `(.L_x_49) ;  /* 0x000000000004a947 */ /* 0x000fea0003800000 */
[----:B------:R0:W5:Y:S02]  /*2cd0*/  LDG.E.LTC128B R25, desc[UR36][R6.64+0x44] ;  /* 0x0000442406197981 */ /* 0x000164000c1e1920 */
.L_x_49:
[----:B------:R-:W-:Y:S05]  /*2ce0*/  BSYNC B1 ;  /* 0x0000000000017941 */ /* 0x000fea0003800000 */
.L_x_48:
[----:B-----5:R-:W-:Y:S01]  /*2cf0*/  FMUL R14, R25, R90 ;  /* 0x0000005a190e7220 */ /* 0x020fe20000400000 */
[----:B------:R-:W-:Y:S01]  /*2d00*/  ISETP.GT.AND P0, PT, R3, 0x8, P0 ;  /* 0x000000080300780c */ /* 0x000fe20000704270 */
[----:B------:R-:W-:Y:S02]  /*2d10*/  BSSY B1, `(.L_x_50) ;  /* 0x0000005000017945 */ /* 0x000fe40003800000 */
[----:B------:R-:W-:-:S05]  /*2d20*/  FFMA R33, R33, R23, R14 ;  /* 0x0000001721217223 */ /* 0x000fca000000000e */
[----:B------:R0:W-:Y:S05]  /*2d30*/  @P2 STG.E desc[UR36][R10.64+0x44], R33 ;  /* 0x000044210a002986 */ /* 0x0001ea000c101924 */
[----:B------:R-:W-:Y:S05]  /*2d40*/  @!P0 BRA `(.L_x_51) ;  /* 0x0000000000048947 */ /* 0x000fea0003800000 */
[----:B------:R0:W5:Y:S02]  /*2d50*/  LDG.E.LTC128B R25, desc[UR36][R8.64+0x40] ;  /* 0x0000402408197981 */ /* 0x000164000c1e1920 */
.L_x_51:
[----:B------:R-:W-:Y:S05]  /*2d60*/  BSYNC B1 ;  /* 0x0000000000017941 */ /* 0x000fea0003800000 */
.L_x_50:
        /* <DEDUP_REMOVED lines=8> */
.L_x_53:
[----:B------:R-:W-:Y:S05]  /*2df0*/  BSYNC B1 ;  /* 0x0000000000017941 */ /* 0x000fea0003800000 */
.L_x_52:
        /* <DEDUP_REMOVED lines=8> */
.L_x_55:
[----:B------:R-:W-:Y:S05]  /*2e80*/  BSYNC B1 ;  /* 0x0000000000017941 */ /* 0x000fea0003800000 */
.L_x_54:
[----:B--2--5:R-:W-:Y:S01]  /*2e90*/  FMUL R5, R25, R90 ;  /* 0x0000005a19057220 */ /* 0x024fe20000400000 */
[----:B------:R-:W-:Y:S01]  /*2ea0*/  ISETP.GT.AND P1, PT, R3, RZ, P0 ;  /* 0x000000ff0300720c */ /* 0x000fe20000724270 */
[----:B------:R-:W-:Y:S02]  /*2eb0*/  BSSY B1, `(.L_x_56) ;  /* 0x0000005000017945 */ /* 0x000fe40003800000 */
[----:B------:R-:W-:-:S05]  /*2ec0*/  FFMA R5, R36, R23, R5 ;  /* 0x0000001724057223 */ /* 0x000fca0000000005 */
[----:B------:R2:W-:Y:S05]  /*2ed0*/  @P3 STG.E desc[UR36][R10.64+0x60], R5 ;  /* 0x000060050a003986 */ /* 0x0005ea000c101924 */
[----:B------:R-:W-:Y:S05]  /*2ee0*/  @!P1 BRA `(.L_x_57) ;  /* 0x0000000000049947 */ /* 0x000fea0003800000 */
[----:B------:R0:W5:Y:S02]  /*2ef0*/  LDG.E.LTC128B R25, desc[UR36][R6.64+0x64] ;  /* 0x0000642406197981 */ /* 0x000164000c1e1920 */
.L_x_57:
[----:B------:R-:W-:Y:S05]  /*2f00*/  BSYNC B1 ;  /* 0x0000000000017941 */ /* 0x000fea0003800000 */
.L_x_56:
[----:B-----5:R-:W-:Y:S01]  /*2f10*/  FMUL R14, R25, R90 ;  /* 0x0000005a190e7220 */ /* 0x020fe20000400000 */
[----:B------:R-:W-:Y:S01]  /*2f20*/  ISETP.GT.AND P2, PT, R3, 0x8, P2 ;  /* 0x000000080300780c */ /* 0x000fe20001744270 */
[----:B------:R-:W-:Y:S02]  /*2f30*/  BSSY B1, `(.L_x_58) ;  /* 0x0000005000017945 */ /* 0x000fe40003800000 */
[----:B------:R-:W-:-:S05]  /*2f40*/  FFMA R37, R37, R23, R14 ;  /* 0x0000001725257223 */ /* 0x000fca000000000e */
[----:B------:R0:W-:Y:S05]  /*2f50*/  @P1 STG.E desc[UR36][R10.64+0x64], R37 ;  /* 0x000064250a001986 */ /* 0x0001ea000c101924 */
[----:B------:R-:W-:Y:S05]  /*2f60*/  @!P2 BRA `(.L_x_59) ;  /* 0x000000000004a947 */ /* 0x000fea0003800000 */
[----:B------:R0:W5:Y:S02]  /*2f70*/  LDG.E.LTC128B R25, desc[UR36][R8.64+0x60] ;  /* 0x0000602408197981 */ /* 0x000164000c1e1920 */
.L_x_59:
[----:B------:R-:W-:Y:S05]  /*2f80*/  BSYNC B1 ;  /* 0x0000000000017941 */ /* 0x000fea0003800000 */
.L_x_58:
        /* <DEDUP_REMOVED lines=8> */
.L_x_61:
[----:B------:R-:W-:Y:S05]  /*3010*/  BSYNC B1 ;  /* 0x0000000000017941 */ /* 0x000fea0003800000 */
.L_x_60:
        /* <DEDUP_REMOVED lines=8> */
.L_x_63:
[----:B------:R-:W-:Y:S05]  /*30a0*/  BSYNC B1 ;  /* 0x0000000000017941 */ /* 0x000fea0003800000 */
.L_x_62:
[----:B--2--5:R-:W-:Y:S01]  /*30b0*/  FMUL R5, R25, R90 ;  /* 0x0000005a19057220 */ /* 0x024fe20000400000 */
[----:B------:R-:W-:Y:S01]  /*30c0*/  ISETP.GT.AND P0, PT, R3, RZ, P2 ;  /* 0x000000ff0300720c */ /* 0x000fe20001704270 */
[----:B------:R-:W-:Y:S02]  /*30d0*/  BSSY B1, `(.L_x_64) ;  /* 0x0000005000017945 */ /* 0x000fe40003800000 */
[----:B------:R-:W-:-:S05]  /*30e0*/  FFMA R5, R40, R23, R5 ;  /* 0x0000001728057223 */ /* 0x000fca0000000005 */
[----:B------:R2:W-:Y:S05]  /*30f0*/  @P3 STG.E desc[UR36][R10.64+0x80], R5 ;  /* 0x000080050a003986 */ /* 0x0005ea000c101924 */
[----:B------:R-:W-:Y:S05]  /*3100*/  @!P0 BRA `(.L_x_65) ;  /* 0x0000000000048947 */ /* 0x000fea0003800000 */
[----:B------:R0:W5:Y:S02]  /*3110*/  LDG.E.LTC128B R25, desc[UR36][R6.64+0x84] ;  /* 0x0000842406197981 */ /* 0x000164000c1e1920 */
.L_x_65:
[----:B------:R-:W-:Y:S05]  /*3120*/  BSYNC B1 ;  /* 0x0000000000017941 */ /* 0x000fea0003800000 */
.L_x_64:
[----:B-----5:R-:W-:Y:S01]  /*3130*/  FMUL R14, R25, R90 ;  /* 0x0000005a190e7220 */ /* 0x020fe20000400000 */
[----:B------:R-:W-:Y:S01]  /*3140*/  ISETP.GT.AND P1, PT, R3, 0x8, P1 ;  /* 0x000000080300780c */ /* 0x000fe20000f24270 */
[----:B------:R-:W-:Y:S02]  /*3150*/  BSSY B1, `(.L_x_66) ;  /* 0x0000005000017945 */ /* 0x000fe40003800000 */
[----:B------:R-:W-:-:S05]  /*3160*/  FFMA R41, R41, R23, R14 ;  /* 0x0000001729297223 */ /* 0x000fca000000000e */
[----:B------:R0:W-:Y:S05]  /*3170*/  @P0 STG.E desc[UR36][R10.64+0x84], R41 ;  /* 0x000084290a000986 */ /* 0x0001ea000c101924 */
[----:B------:R-:W-:Y:S05]  /*3180*/  @!P1 BRA `(.L_x_67) ;  /* 0x0000000000049947 */ /* 0x000fea0003800000 */
[----:B------:R0:W5:Y:S02]  /*3190*/  LDG.E.LTC128B R25, desc[UR36][R8.64+0x80] ;  /* 0x0000802408197981 */ /* 0x000164000c1e1920 */
.L_x_67:
[----:B------:R-:W-:Y:S05]  /*31a0*/  BSYNC B1 ;  /* 0x0000000000017941 */ /* 0x000fea0003800000 */
.L_x_66:
        /* <DEDUP_REMOVED lines=8> */
.L_x_69:
[----:B------:R-:W-:Y:S05]  /*3230*/  BSYNC B1 ;  /* 0x0000000000017941 */ /* 0x000fea0003800000 */
.L_x_68:
        /* <DEDUP_REMOVED lines=8> */
.L_x_71:
[----:B------:R-:W-:Y:S05]  /*32c0*/  BSYNC B1 ;  /* 0x0000000000017941 */ /* 0x000fea0003800000 */
.L_x_70:
[----:B--2--5:R-:W-:Y:S01]  /*32d0*/  FMUL R5, R25, R90 ;  /* 0x0000005a19057220 */ /* 0x024fe20000400000 */
[----:B------:R-:W-:Y:S01]  /*32e0*/  ISETP.GT.AND P2, PT, R3, RZ, P1 ;  /* 0x000000ff0300720c */ /* 0x000fe20000f44270 */
[----:B------:R-:W-:Y:S02]  /*32f0*/  BSSY B1, `(.L_x_72) ;  /* 0x0000005000017945 */ /* 0x000fe40003800000 */
[----:B------:R-:W-:-:S05]  /*3300*/  FFMA R5, R44, R23, R5 ;  /* 0x000000172c057223 */ /* 0x000fca0000000005 */
[----:B------:R2:W-:Y:S05]  /*3310*/  @P3 STG.E desc[UR36][R10.64+0xa0], R5 ;  /* 0x0000a0050a003986 */ /* 0x0005ea000c101924 */
[----:B------:R-:W-:Y:S05]  /*3320*/  @!P2 BRA `(.L_x_73) ;  /* 0x000000000004a947 */ /* 0x000fea0003800000 */
[----:B------:R0:W5:Y:S02]  /*3330*/  LDG.E.LTC128B R25, desc[UR36][R6.64+0xa4] ;  /* 0x0000a42406197981 */ /* 0x000164000c1e1920 */
.L_x_73:
[----:B------:R-:W-:Y:S05]  /*3340*/  BSYNC B1 ;  /* 0x0000000000017941 */ /* 0x000fea0003800000 */
.L_x_72:
[----:B-----5:R-:W-:Y:S01]  /*3350*/  FMUL R14, R25, R90 ;  /* 0x0000005a190e7220 */ /* 0x020fe20000400000 */
[----:B------:R-:W-:Y:S01]  /*3360*/  ISETP.GT.AND P0, PT, R3, 0x8, P0 ;  /* 0x000000080300780c */ /* 0x000fe20000704270 */
[----:B------:R-:W-:Y:S02]  /*3370*/  BSSY B1, `(.L_x_74) ;  /* 0x0000005000017945 */ /* 0x000fe40003800000 */
[----:B------:R-:W-:-:S05]  /*3380*/  FFMA R45, R45, R23, R14 ;  /* 0x000000172d2d7223 */ /* 0x000fca000000000e */
[----:B------:R0:W-:Y:S05]  /*3390*/  @P2 STG.E desc[UR36][R10.64+0xa4], R45 ;  /* 0x0000a42d0a002986 */ /* 0x0001ea000c101924 */
[----:B------:R-:W-:Y:S05]  /*33a0*/  @!P0 BRA `(.L_x_75) ;  /* 0x0000000000048947 */ /* 0x000fea0003800000 */
[----:B------:R0:W5:Y:S02]  /*33b0*/  LDG.E.LTC128B R25, desc[UR36][R8.64+0xa0] ;  /* 0x0000a02408197981 */ /* 0x000164000c1e1920 */
.L_x_75:
[----:B------:R-:W-:Y:S05]  /*33c0*/  BSYNC B1 ;  /* 0x0000000000017941 */ /* 0x000fea0003800000 */
.L_x_74:
        /* <DEDUP_REMOVED lines=8> */
.L_x_77:
[----:B------:R-:W-:Y:S05]  /*3450*/  BSYNC B1 ;  /* 0x0000000000017941 */ /* 0x000fea0003800000 */
.L_x_76:
        /* <DEDUP_REMOVED lines=8> */
.L_x_79:
[----:B------:R-:W-:Y:S05]  /*34e0*/  BSYNC B1 ;  /* 0x0000000000017941 */ /* 0x000fea0003800000 */
.L_x_78:
[----:B--2--5:R-:W-:Y:S01]  /*34f0*/  FMUL R5, R25, R90 ;  /* 0x0000005a19057220 */ /* 0x024fe20000400000 */
[----:B------:R-:W-:Y:S01]  /*3500*/  ISETP.GT.AND P1, PT, R3, RZ, P0 ;  /* 0x000000ff0300720c */ /* 0x000fe20000724270 */
[----:B------:R-:W-:Y:S02]  /*3510*/  BSSY B1, `(.L_x_80) ;  /* 0x0000005000017945 */ /* 0x000fe40003800000 */
[----:B------:R-:W-:-:S05]  /*3520*/  FFMA R5, R48, R23, R5 ;  /* 0x0000001730057223 */ /* 0x000fca0000000005 */
[----:B------:R2:W-:Y:S05]  /*3530*/  @P3 STG.E desc[UR36][R10.64+0xc0], R5 ;  /* 0x0000c0050a003986 */ /* 0x0005ea000c101924 */
[----:B------:R-:W-:Y:S05]  /*3540*/  @!P1 BRA `(.L_x_81) ;  /* 0x0000000000049947 */ /* 0x000fea0003800000 */
[----:B------:R0:W5:Y:S02]  /*3550*/  LDG.E.LTC128B R25, desc[UR36][R6.64+0xc4] ;  /* 0x0000c42406197981 */ /* 0x000164000c1e1920 */
.L_x_81:
[----:B------:R-:W-:Y:S05]  /*3560*/  BSYNC B1 ;  /* 0x0000000000017941 */ /* 0x000fea0003800000 */
.L_x_80:
[----:B-----5:R-:W-:Y:S01]  /*3570*/  FMUL R14, R25, R90 ;  /* 0x0000005a190e7220 */ /* 0x020fe20000400000 */
[----:B------:R-:W-:Y:S01]  /*3580*/  ISETP.GT.AND P2, PT, R3, 0x8, P2 ;  /* 0x000000080300780c */ /* 0x000fe20001744270 */
[----:B------:R-:W-:Y:S02]  /*3590*/  BSSY B1, `(.L_x_82) ;  /* 0x0000005000017945 */ /* 0x000fe40003800000 */
[----:B------:R-:W-:-:S05]  /*35a0*/  FFMA R49, R49, R23, R14 ;  /* 0x0000001731317223 */ /* 0x000fca000000000e */
[----:B------:R0:W-:Y:S05]  /*35b0*/  @P1 STG.E desc[UR36][R10.64+0xc4], R49 ;  /* 0x0000c4310a001986 */ /* 0x0001ea000c101924 */
[----:B------:R-:W-:Y:S05]  /*35c0*/  @!P2 BRA `(.L_x_83) ;  /* 0x000000000004a947 */ /* 0x000fea0003800000 */
[----:B------:R0:W5:Y:S02]  /*35d0*/  LDG.E.LTC128B R25, desc[UR36][R8.64+0xc0] ;  /* 0x0000c02408197981 */ /* 0x000164000c1e1920 */
.L_x_83:
[----:B------:R-:W-:Y:S05]  /*35e0*/  BSYNC B1 ;  /* 0x0000000000017941 */ /* 0x000fea0003800000 */
.L_x_82:
        /* <DEDUP_REMOVED lines=8> */
.L_x_85:
[----:B------:R-:W-:Y:S05]  /*3670*/  BSYNC B1 ;  /* 0x0000000000017941 */ /* 0x000fea0003800000 */
.L_x_84:
        /* <DEDUP_REMOVED lines=8> */
.L_x_87:
[----:B------:R-:W-:Y:S05]  /*3700*/  BSYNC B1 ;  /* 0x0000000000017941 */ /* 0x000fea0003800000 */
.L_x_86:
[----:B--2--5:R-:W-:Y:S01]  /*3710*/  FMUL R5, R25, R90 ;  /* 0x0000005a19057220 */ /* 0x024fe20000400000 */
[----:B------:R-:W-:Y:S01]  /*3720*/  ISETP.GT.AND P0, PT, R3, RZ, P2 ;  /* 0x000000ff0300720c */ /* 0x000fe20001704270 */
[----:B------:R-:W-:Y:S02]  /*3730*/  BSSY B1, `(.L_x_88) ;  /* 0x0000005000017945 */ /* 0x000fe40003800000 */
[----:B------:R-:W-:-:S05]  /*3740*/  FFMA R5, R52, R23, R5 ;  /* 0x0000001734057223 */ /* 0x000fca0000000005 */
[----:B------:R2:W-:Y:S05]  /*3750*/  @P3 STG.E desc[UR36][R10.64+0xe0], R5 ;  /* 0x0000e0050a003986 */ /* 0x0005ea000c101924 */
[----:B------:R-:W-:Y:S05]  /*3760*/  @!P0 BRA `(.L_x_89) ;  /* 0x0000000000048947 */ /* 0x000fea0003800000 */
[----:B------:R0:W5:Y:S02]  /*3770*/  LDG.E.LTC128B R25, desc[UR36][R6.64+0xe4] ;  /* 0x0000e42406197981 */ /* 0x000164000c1e1920 */
.L_x_89:
[----:B------:R-:W-:Y:S05]  /*3780*/  BSYNC B1 ;  /* 0x0000000000017941 */ /* 0x000fea0003800000 */
.L_x_88:
[----:B-----5:R-:W-:Y:S01]  /*3790*/  FMUL R14, R25, R90 ;  /* 0x0000005a190e7220 */ /* 0x020fe20000400000 */
[----:B------:R-:W-:Y:S01]  /*37a0*/  ISETP.GT.AND P1, PT, R3, 0x8, P1 ;  /* 0x000000080300780c */ /* 0x000fe20000f24270 */
[----:B------:R-:W-:Y:S02]  /*37b0*/  BSSY B1, `(.L_x_90) ;  /* 0x0000005000017945 */ /* 0x000fe40003800000 */
[----:B------:R-:W-:-:S05]  /*37c0*/  FFMA R53, R53, R23, R14 ;  /* 0x0000001735357223 */ /* 0x000fca000000000e */
[----:B------:R0:W-:Y:S05]  /*37d0*/  @P0 STG.E desc[UR36][R10.64+0xe4], R53 ;  /* 0x0000e4350a000986 */ /* 0x0001ea000c101924 */
[----:B------:R-:W-:Y:S05]  /*37e0*/  @!P1 BRA `(.L_x_91) ;  /* 0x0000000000049947 */ /* 0x000fea0003800000 */
[----:B------:R0:W5:Y:S02]  /*37f0*/  LDG.E.LTC128B R25, desc[UR36][R8.64+0xe0] ;  /* 0x0000e02408197981 */ /* 0x000164000c1e1920 */
.L_x_91:
[----:B------:R-:W-:Y:S05]  /*3800*/  BSYNC B1 ;  /* 0x0000000000017941 */ /* 0x000fea0003800000 */
.L_x_90:
        /* <DEDUP_REMOVED lines=8> */
.L_x_93:
[----:B------:R-:W-:Y:S05]  /*3890*/  BSYNC B1 ;  /* 0x0000000000017941 */ /* 0x000fea0003800000 */
.L_x_92:
        /* <DEDUP_REMOVED lines=8> */
.L_x_95:
[----:B------:R-:W-:Y:S05]  /*3920*/  BSYNC B1 ;  /* 0x0000000000017941 */ /* 0x000fea0003800000 */
.L_x_94:
[----:B--2--5:R-:W-:Y:S01]  /*3930*/  FMUL R5, R25, R90 ;  /* 0x0000005a19057220 */ /* 0x024fe20000400000 */
[----:B------:R-:W-:Y:S01]  /*3940*/  ISETP.GT.AND P2, PT, R3, RZ, P1 ;  /* 0x000000ff0300720c */ /* 0x000fe20000f44270 */
[----:B------:R-:W-:Y:S02]  /*3950*/  BSSY B1, `(.L_x_96) ;  /* 0x0000005000017945 */ /* 0x000fe40003800000 */
[----:B------:R-:W-:-:S05]  /*3960*/  FFMA R5, R56, R23, R5 ;  /* 0x0000001738057223 */ /* 0x000fca0000000005 */
[----:B------:R2:W-:Y:S05]  /*3970*/  @P3 STG.E desc[UR36][R10.64+0x100], R5 ;  /* 0x000100050a003986 */ /* 0x0005ea000c101924 */
[----:B------:R-:W-:Y:S05]  /*3980*/  @!P2 BRA `(.L_x_97) ;  /* 0x000000000004a947 */ /* 0x000fea0003800000 */
[----:B------:R0:W5:Y:S02]  /*3990*/  LDG.E.LTC128B R25, desc[UR36][R6.64+0x104] ;  /* 0x0001042406197981 */ /* 0x000164000c1e1920 */
.L_x_97:
[----:B------:R-:W-:Y:S05]  /*39a0*/  BSYNC B1 ;  /* 0x0000000000017941 */ /* 0x000fea0003800000 */
.L_x_96:
[----:B-----5:R-:W-:Y:S01]  /*39b0*/  FMUL R14, R25, R90 ;  /* 0x0000005a190e7220 */ /* 0x020fe20000400000 */
[----:B------:R-:W-:Y:S01]  /*39c0*/  ISETP.GT.AND P0, PT, R3, 0x8, P0 ;  /* 0x000000080300780c */ /* 0x000fe20000704270 */
[----:B------:R-:W-:Y:S02]  /*39d0*/  BSSY B1, `(.L_x_98) ;  /* 0x0000005000017945 */ /* 0x000fe40003800000 */
[----:B------:R-:W-:-:S05]  /*39e0*/  FFMA R57, R57, R23, R14 ;  /* 0x0000001739397223 */ /* 0x000fca000000000e */
[----:B------:R0:W-:Y:S05]  /*39f0*/  @P2 STG.E desc[UR36][R10.64+0x104], R57 ;  /* 0x000104390a002986 */ /* 0x0001ea000c101924 */
[----:B------:R-:W-:Y:S05]  /*3a00*/  @!P0 BRA `(.L_x_99) ;  /* 0x0000000000048947 */ /* 0x000fea0003800000 */
[----:B------:R0:W5:Y:S02]  /*3a10*/  LDG.E.LTC128B R25, desc[UR36][R8.64+0x100] ;  /* 0x0001002408197981 */ /* 0x000164000c1e1920 */
.L_x_99:
[----:B------:R-:W-:Y:S05]  /*3a20*/  BSYNC B1 ;  /* 0x0000000000017941 */ /* 0x000fea0003800000 */
.L_x_98:
        /* <DEDUP_REMOVED lines=8> */
.L_x_101:
[----:B------:R-:W-:Y:S05]  /*3ab0*/  BSYNC B1 ;  /* 0x0000000000017941 */ /* 0x000fea0003800000 */
.L_x_100:
        /* <DEDUP_REMOVED lines=8> */
.L_x_103:
[----:B------:R-:W-:Y:S05]  /*3b40*/  BSYNC B1 ;  /* 0x0000000000017941 */ /* 0x000fea0003800000 */
.L_x_102:
[----:B--2--5:R-:W-:Y:S01]  /*3b50*/  FMUL R5, R25, R90 ;  /* 0x0000005a19057220 */ /* 0x024fe20000400000 */
[----:B------:R-:W-:Y:S01]  /*3b60*/  ISETP.GT.AND P1, PT, R3, RZ, P0 ;  /* 0x000000ff0300720c */ /* 0x000fe20000724270 */
[----:B------:R-:W-:Y:S02]  /*3b70*/  BSSY B1, `(.L_x_104) ;  /* 0x0000005000017945 */ /* 0x000fe40003800000 */
[----:B------:R-:W-:-:S05]  /*3b80*/  FFMA R5, R60, R23, R5 ;  /* 0x000000173c057223 */ /* 0x000fca0000000005 */
[----:B------:R2:W-:Y:S05]  /*3b90*/  @P3 STG.E desc[UR36][R10.64+0x120], R5 ;  /* 0x000120050a003986 */ /* 0x0005ea000c101924 */
[----:B------:R-:W-:Y:S05]  /*3ba0*/  @!P1 BRA `(.L_x_105) ;  /* 0x0000000000049947 */ /* 0x000fea0003800000 */
[----:B------:R0:W5:Y:S02]  /*3bb0*/  LDG.E.LTC128B R25, desc[UR36][R6.64+0x124] ;  /* 0x0001242406197981 */ /* 0x000164000c1e1920 */
.L_x_105:
[----:B------:R-:W-:Y:S05]  /*3bc0*/  BSYNC B1 ;  /* 0x0000000000017941 */ /* 0x000fea0003800000 */
.L_x_104:
[----:B-----5:R-:W-:Y:S01]  /*3bd0*/  FMUL R14, R25, R90 ;  /* 0x0000005a190e7220 */ /* 0x020fe20000400000 */
[----:B------:R-:W-:Y:S01]  /*3be0*/  ISETP.GT.AND P2, PT, R3, 0x8, P2 ;  /* 0x000000080300780c */ /* 0x000fe20001744270 */
[----:B------:R-:W-:Y:S02]  /*3bf0*/  BSSY B1, `(.L_x_106) ;  /* 0x0000005000017945 */ /* 0x000fe40003800000 */
[----:B------:R-:W-:-:S05]  /*3c00*/  FFMA R61, R61, R23, R14 ;  /* 0x000000173d3d7223 */ /* 0x000fca000000000e */
[----:B------:R0:W-:Y:S05]  /*3c10*/  @P1 STG.E desc[UR36][R10.64+0x124], R61 ;  /* 0x0001243d0a001986 */ /* 0x0001ea000c101924 */
[----:B------:R-:W-:Y:S05]  /*3c20*/  @!P2 BRA `(.L_x_107) ;  /* 0x000000000004a947 */ /* 0x000fea0003800000 */
[----:B------:R0:W5:Y:S02]  /*3c30*/  LDG.E.LTC128B R25, desc[UR36][R8.64+0x120] ;  /* 0x0001202408197981 */ /* 0x000164000c1e1920 */
.L_x_107:
[----:B------:R-:W-:Y:S05]  /*3c40*/  BSYNC B1 ;  /* 0x0000000000017941 */ /* 0x000fea0003800000 */
.L_x_106:
        /* <DEDUP_REMOVED lines=8> */
.L_x_109:
[----:B------:R-:W-:Y:S05]  /*3cd0*/  BSYNC B1 ;  /* 0x0000000000017941 */ /* 0x000fea0003800000 */
.L_x_108:
        /* <DEDUP_REMOVED lines=8> */
.L_x_111:
[----:B------:R-:W-:Y:S05]  /*3d60*/  BSYNC B1 ;  /* 0x0000000000017941 */ /* 0x000fea0003800000 */
.L_x_110:
[----:B--2--5:R-:W-:Y:S01]  /*3d70*/  FMUL R5, R25, R90 ;  /* 0x0000005a19057220 */ /* 0x024fe20000400000 */
[----:B------:R-:W-:Y:S01]  /*3d80*/  ISETP.GT.AND P0, PT, R3, RZ, P2 ;  /* 0x000000ff0300720c */ /* 0x000fe20001704270 */
[----:B------:R-:W-:Y:S02]  /*3d90*/  BSSY B1, `(.L_x_112) ;  /* 0x0000005000017945 */ /* 0x000fe40003800000 */
[----:B------:R-:W-:-:S05]  /*3da0*/  FFMA R5, R64, R23, R5 ;  /* 0x0000001740057223 */ /* 0x000fca0000000005 */
[----:B------:R2:W-:Y:S05]  /*3db0*/  @P3 STG.E desc[UR36][R10.64+0x140], R5 ;  /* 0x000140050a003986 */ /* 0x0005ea000c101924 */
[----:B------:R-:W-:Y:S05]  /*3dc0*/  @!P0 BRA `(.L_x_113) ;  /* 0x0000000000048947 */ /* 0x000fea0003800000 */
[----:B------:R0:W5:Y:S02]  /*3dd0*/  LDG.E.LTC128B R25, desc[UR36][R6.64+0x144] ;  /* 0x0001442406197981 */ /* 0x000164000c1e1920 */
.L_x_113:
[----:B------:R-:W-:Y:S05]  /*3de0*/  BSYNC B1 ;  /* 0x0000000000017941 */ /* 0x000fea0003800000 */
.L_x_112:
[----:B-----5:R-:W-:Y:S01]  /*3df0*/  FMUL R14, R25, R90 ;  /* 0x0000005a190e7220 */ /* 0x020fe20000400000 */
[----:B------:R-:W-:Y:S01]  /*3e00*/  ISETP.GT.AND P1, PT, R3, 0x8, P1 ;  /* 0x000000080300780c */ /* 0x000fe20000f24270 */
[----:B------:R-:W-:Y:S02]  /*3e10*/  BSSY B1, `(.L_x_114) ;  /* 0x0000005000017945 */ /* 0x000fe40003800000 */
[----:B------:R-:W-:-:S05]  /*3e20*/  FFMA R65, R65, R23, R14 ;  /* 0x0000001741417223 */ /* 0x000fca000000000e */
[----:B------:R0:W-:Y:S05]  /*3e30*/  @P0 STG.E desc[UR36][R10.64+0x144], R65 ;  /* 0x000144410a000986 */ /* 0x0001ea000c101924 */
[----:B------:R-:W-:Y:S05]  /*3e40*/  @!P1 BRA `(.L_x_115) ;  /* 0x0000000000049947 */ /* 0x000fea0003800000 */
[----:B------:R0:W5:Y:S02]  /*3e50*/  LDG.E.LTC128B R25, desc[UR36][R8.64+0x140] ;  /* 0x0001402408197981 */ /* 0x000164000c1e1920 */
.L_x_115:
[----:B------:R-:W-:Y:S05]  /*3e60*/  BSYNC B1 ;  /* 0x0000000000017941 */ /* 0x000fea0003800000 */
.L_x_114:
        /* <DEDUP_REMOVED lines=8> */
.L_x_117:
[----:B------:R-:W-:Y:S05]  /*3ef0*/  BSYNC B1 ;  /* 0x0000000000017941 */ /* 0x000fea0003800000 */
.L_x_116:
        /* <DEDUP_REMOVED lines=8> */
.L_x_119:
[----:B------:R-:W-:Y:S05]  /*3f80*/  BSYNC B1 ;  /* 0x0000000000017941 */ /* 0x000fea0003800000 */
.L_x_118:
[----:B--2--5:R-:W-:Y:S01]  /*3f90*/  FMUL R5, R25, R90 ;  /* 0x0000005a19057220 */ /* 0x024fe20000400000 */
[----:B------:R-:W-:Y:S01]  /*3fa0*/  ISETP.GT.AND P2, PT, R3, RZ, P1 ;  /* 0x000000ff0300720c */ /* 0x000fe20000f44270 */
[----:B------:R-:W-:Y:S02]  /*3fb0*/  BSSY B1, `(.L_x_120) ;  /* 0x0000005000017945 */ /* 0x000fe40003800000 */
[----:B------:R-:W-:-:S05]  /*3fc0*/  FFMA R5, R68, R23, R5 ;  /* 0x0000001744057223 */ /* 0x000fca0000000005 */
[----:B------:R2:W-:Y:S05]  /*3fd0*/  @P3 STG.E desc[UR36][R10.64+0x160], R5 ;  /* 0x000160050a003986 */ /* 0x0005ea000c101924 */
[----:B------:R-:W-:Y:S05]  /*3fe0*/  @!P2 BRA `(.L_x_121) ;  /* 0x000000000004a947 */ /* 0x000fea0003800000 */
[----:B------:R0:W5:Y:S02]  /*3ff0*/  LDG.E.LTC128B R25, desc[UR36][R6.64+0x164] ;  /* 0x0001642406197981 */ /* 0x000164000c1e1920 */
.L_x_121:
[----:B------:R-:W-:Y:S05]  /*4000*/  BSYNC B1 ;  /* 0x0000000000017941 */ /* 0x000fea0003800000 */
.L_x_120:
[----:B-----5:R-:W-:Y:S01]  /*4010*/  FMUL R14, R25, R90 ;  /* 0x0000005a190e7220 */ /* 0x020fe20000400000 */
[----:B------:R-:W-:Y:S01]  /*4020*/  ISETP.GT.AND P0, PT, R3, 0x8, P0 ;  /* 0x000000080300780c */ /* 0x000fe20000704270 */
[----:B------:R-:W-:Y:S02]  /*4030*/  BSSY B1, `(.L_x_122) ;  /* 0x0000005000017945 */ /* 0x000fe40003800000 */
[----:B------:R-:W-:-:S05]  /*4040*/  FFMA R69, R69, R23, R14 ;  /* 0x0000001745457223 */ /* 0x000fca000000000e */
[----:B------:R0:W-:Y:S05]  /*4050*/  @P2 STG.E desc[UR36][R10.64+0x164], R69 ;  /* 0x000164450a002986 */ /* 0x0001ea000c101924 */
[----:B------:R-:W-:Y:S05]  /*4060*/  @!P0 BRA `(.L_x_123) ;  /* 0x0000000000048947 */ /* 0x000fea0003800000 */
[----:B------:R0:W5:Y:S02]  /*4070*/  LDG.E.LTC128B R25, desc[UR36][R8.64+0x160] ;  /* 0x0001602408197981 */ /* 0x000164000c1e1920 */
.L_x_123:
[----:B------:R-:W-:Y:S05]  /*4080*/  BSYNC B1 ;  /* 0x0000000000017941 */ /* 0x000fea0003800000 */
.L_x_122:
        /* <DEDUP_REMOVED lines=8> */
.L_x_125:
[----:B------:R-:W-:Y:S05]  /*4110*/  BSYNC B1 ;  /* 0x0000000000017941 */ /* 0x000fea0003800000 */
.L_x_124:
        /* <DEDUP_REMOVED lines=8> */
.L_x_127:
[----:B------:R-:W-:Y:S05]  /*41a0*/  BSYNC B1 ;  /* 0x0000000000017941 */ /* 0x000fea0003800000 */
.L_x_126:
[----:B--2--5:R-:W-:Y:S01]  /*41b0*/  FMUL R5, R25, R90 ;  /* 0x0000005a19057220 */ /* 0x024fe20000400000 */
[----:B------:R-:W-:Y:S01]  /*41c0*/  ISETP.GT.AND P1, PT, R3, RZ, P0 ;  /* 0x000000ff0300720c */ /* 0x000fe20000724270 */
[----:B------:R-:W-:Y:S02]  /*41d0*/  BSSY B1, `(.L_x_128) ;  /* 0x0000005000017945 */ /* 0x000fe40003800000 */
[----:B------:R-:W-:-:S05]  /*41e0*/  FFMA R5, R72, R23, R5 ;  /* 0x0000001748057223 */ /* 0x000fca0000000005 */
[----:B------:R2:W-:Y:S05]  /*41f0*/  @P3 STG.E desc[UR36][R10.64+0x180], R5 ;  /* 0x000180050a003986 */ /* 0x0005ea000c101924 */
[----:B------:R-:W-:Y:S05]  /*4200*/  @!P1 BRA `(.L_x_129) ;  /* 0x0000000000049947 */ /* 0x000fea0003800000 */
[----:B------:R0:W5:Y:S02]  /*4210*/  LDG.E.LTC128B R25, desc[UR36][R6.64+0x184] ;  /* 0x0001842406197981 */ /* 0x000164000c1e1920 */
.L_x_129:
[----:B------:R-:W-:Y:S05]  /*4220*/  BSYNC B1 ;  /* 0x0000000000017941 */ /* 0x000fea0003800000 */
.L_x_128:
[----:B-----5:R-:W-:Y:S01]  /*4230*/  FMUL R14, R25, R90 ;  /* 0x0000005a190e7220 */ /* 0x020fe20000400000 */
[----:B------:R-:W-:Y:S01]  /*4240*/  ISETP.GT.AND P2, PT, R3, 0x8, P2 ;  /* 0x000000080300780c */ /* 0x000fe20001744270 */
[----:B------:R-:W-:Y:S02]  /*4250*/  BSSY B1, `(.L_x_130) ;  /* 0x0000005000017945 */ /* 0x000fe40003800000 */
[----:B------:R-:W-:-:S05]  /*4260*/  FFMA R73, R73, R23, R14 ;  /* 0x0000001749497223 */ /* 0x000fca000000000e */
[----:B------:R0:W-:Y:S05]  /*4270*/  @P1 STG.E desc[UR36][R10.64+0x184], R73 ;  /* 0x000184490a001986 */ /* 0x0001ea000c101924 */
[----:B------:R-:W-:Y:S05]  /*4280*/  @!P2 BRA `(.L_x_131) ;  /* 0x000000000004a947 */ /* 0x000fea0003800000 */
[----:B------:R0:W5:Y:S02]  /*4290*/  LDG.E.LTC128B R25, desc[UR36][R8.64+0x180] ;  /* 0x0001802408197981 */ /* 0x000164000c1e1920 */
.L_x_131:
[----:B------:R-:W-:Y:S05]  /*42a0*/  BSYNC B1 ;  /* 0x0000000000017941 */ /* 0x000fea0003800000 */
.L_x_130:
        /* <DEDUP_REMOVED lines=8> */
.L_x_133:
[----:B------:R-:W-:Y:S05]  /*4330*/  BSYNC B1 ;  /* 0x0000000000017941 */ /* 0x000fea0003800000 */
.L_x_132:
        /* <DEDUP_REMOVED lines=8> */
.L_x_135:
[----:B------:R-:W-:Y:S05]  /*43c0*/  BSYNC B1 ;  /* 0x0000000000017941 */ /* 0x000fea0003800000 */
.L_x_134:
[----:B--2--5:R-:W-:Y:S01]  /*43d0*/  FMUL R5, R25, R90 ;  /* 0x0000005a19057220 */ /* 0x024fe20000400000 */
[----:B------:R-:W-:Y:S01]  /*43e0*/  ISETP.GT.AND P0, PT, R3, RZ, P2 ;  /* 0x000000ff0300720c */ /* 0x000fe20001704270 */
[----:B------:R-:W-:Y:S02]  /*43f0*/  BSSY B1, `(.L_x_136) ;  /* 0x0000005000017945 */ /* 0x000fe40003800000 */
[----:B------:R-:W-:-:S05]  /*4400*/  FFMA R5, R76, R23, R5 ;  /* 0x000000174c057223 */ /* 0x000fca0000000005 */
[----:B------:R2:W-:Y:S05]  /*4410*/  @P3 STG.E desc[UR36][R10.64+0x1a0], R5 ;  /* 0x0001a0050a003986 */ /* 0x0005ea000c101924 */
[----:B------:R-:W-:Y:S05]  /*4420*/  @!P0 BRA `(.L_x_137) ;  /* 0x0000000000048947 */ /* 0x000fea0003800000 */
[----:B------:R0:W5:Y:S02]  /*4430*/  LDG.E.LTC128B R25, desc[UR36][R6.64+0x1a4] ;  /* 0x0001a42406197981 */ /* 0x000164000c1e1920 */
.L_x_137:
[----:B------:R-:W-:Y:S05]  /*4440*/  BSYNC B1 ;  /* 0x0000000000017941 */ /* 0x000fea0003800000 */
.L_x_136:
[----:B-----5:R-:W-:Y:S01]  /*4450*/  FMUL R14, R25, R90 ;  /* 0x0000005a190e7220 */ /* 0x020fe20000400000 */
[----:B------:R-:W-:Y:S01]  /*4460*/  ISETP.GT.AND P1, PT, R3, 0x8, P1 ;  /* 0x000000080300780c */ /* 0x000fe20000f24270 */
[----:B------:R-:W-:Y:S02]  /*4470*/  BSSY B1, `(.L_x_138) ;  /* 0x0000005000017945 */ /* 0x000fe40003800000 */
[----:B------:R-:W-:-:S05]  /*4480*/  FFMA R77, R77, R23, R14 ;  /* 0x000000174d4d7223 */ /* 0x000fca000000000e */
[----:B------:R0:W-:Y:S05]  /*4490*/  @P0 STG.E desc[UR36][R10.64+0x1a4], R77 ;  /* 0x0001a44d0a000986 */ /* 0x0001ea000c101924 */
[----:B------:R-:W-:Y:S05]  /*44a0*/  @!P1 BRA `(.L_x_139) ;  /* 0x0000000000049947 */ /* 0x000fea0003800000 */
[----:B------:R0:W5:Y:S02]  /*44b0*/  LDG.E.LTC128B R25, desc[UR36][R8.64+0x1a0] ;  /* 0x0001a02408197981 */ /* 0x000164000c1e1920 */
.L_x_139:
[----:B------:R-:W-:Y:S05]  /*44c0*/  BSYNC B1 ;  /* 0x0000000000017941 */ /* 0x000fea0003800000 */
.L_x_138:
        /* <DEDUP_REMOVED lines=8> */
.L_x_141:
[----:B------:R-:W-:Y:S05]  /*4550*/  BSYNC B1 ;  /* 0x0000000000017941 */ /* 0x000fea0003800000 */
.L_x_140:
        /* <DEDUP_REMOVED lines=8> */
.L_x_143:
[----:B------:R-:W-:Y:S05]  /*45e0*/  BSYNC B1 ;  /* 0x0000000000017941 */ /* 0x000fea0003800000 */
.L_x_142:
[----:B--2--5:R-:W-:Y:S01]  /*45f0*/  FMUL R5, R25, R90 ;  /* 0x0000005a19057220 */ /* 0x024fe20000400000 */
[----:B------:R-:W-:Y:S01]  /*4600*/  ISETP.GT.AND P2, PT, R3, RZ, P1 ;  /* 0x000000ff0300720c */ /* 0x000fe20000f44270 */
[----:B------:R-:W-:Y:S02]  /*4610*/  BSSY B1, `(.L_x_144) ;  /* 0x0000005000017945 */ /* 0x000fe40003800000 */
[----:B------:R-:W-:-:S05]  /*4620*/  FFMA R5, R80, R23, R5 ;  /* 0x0000001750057223 */ /* 0x000fca0000000005 */
[----:B------:R2:W-:Y:S05]  /*4630*/  @P3 STG.E desc[UR36][R10.64+0x1c0], R5 ;  /* 0x0001c0050a003986 */ /* 0x0005ea000c101924 */
[----:B------:R-:W-:Y:S05]  /*4640*/  @!P2 BRA `(.L_x_145) ;  /* 0x000000000004a947 */ /* 0x000fea0003800000 */
[----:B------:R0:W5:Y:S02]  /*4650*/  LDG.E.LTC128B R25, desc[UR36][R6.64+0x1c4] ;  /* 0x0001c42406197981 */ /* 0x000164000c1e1920 */
.L_x_145:
[----:B------:R-:W-:Y:S05]  /*4660*/  BSYNC B1 ;  /* 0x0000000000017941 */ /* 0x000fea0003800000 */
.L_x_144:
[----:B-----5:R-:W-:Y:S01]  /*4670*/  FMUL R14, R25, R90 ;  /* 0x0000005a190e7220 */ /* 0x020fe20000400000 */
[----:B------:R-:W-:Y:S01]  /*4680*/  ISETP.GT.AND P0, PT, R3, 0x8, P0 ;  /* 0x000000080300780c */ /* 0x000fe20000704270 */
[----:B------:R-:W-:Y:S02]  /*4690*/  BSSY B1, `(.L_x_146) ;  /* 0x0000005000017945 */ /* 0x000fe40003800000 */
[----:B------:R-:W-:-:S05]  /*46a0*/  FFMA R81, R81, R23, R14 ;  /* 0x0000001751517223 */ /* 0x000fca000000000e */
[----:B------:R0:W-:Y:S05]  /*46b0*/  @P2 STG.E desc[UR36][R10.64+0x1c4], R81 ;  /* 0x0001c4510a002986 */ /* 0x0001ea000c101924 */
[----:B------:R-:W-:Y:S05]  /*46c0*/  @!P0 BRA `(.L_x_147) ;  /* 0x0000000000048947 */ /* 0x000fea0003800000 */
[----:B------:R0:W5:Y:S02]  /*46d0*/  LDG.E.LTC128B R25, desc[UR36][R8.64+0x1c0] ;  /* 0x0001c02408197981 */ /* 0x000164000c1e1920 */
.L_x_147:
[----:B------:R-:W-:Y:S05]  /*46e0*/  BSYNC B1 ;  /* 0x0000000000017941 */ /* 0x000fea0003800000 */
.L_x_146:
        /* <DEDUP_REMOVED lines=8> */
.L_x_149:
[----:B------:R-:W-:Y:S05]  /*4770*/  BSYNC B1 ;  /* 0x0000000000017941 */ /* 0x000fea0003800000 */
.L_x_148:
[----:B-----5:R-:W-:Y:S01]  /*4780*/  FMUL R14, R25, R90 ;  /* 0x0000005a190e7220 */ /* 0x020fe20000400000 */
[----:B------:R-:W-:Y:S01]  /*4790*/  ISETP.GT.AND P0, PT, R4, 0x79, PT ;  /* 0x000000790400780c */ /* 0x000fe20003f04270 */
[----:B------:R-:W-:Y:S01]  /*47a0*/  @P1 IMAD.MOV.U32 R4, RZ, RZ, R12 ;  /* 0x000000ffff041224 */ /* 0x000fe200078e000c */
[----:B------:R-:W-:Y:S01]  /*47b0*/  ISETP.GT.AND P3, PT, R3, RZ, P2 ;  /* 0x000000ff0300720c */ /* 0x000fe20001764270 */
[----:B------:R-:W-:Y:S01]  /*47c0*/  FFMA R83, R83, R23, R14 ;  /* 0x0000001753537223 */ /* 0x000fe2000000000e */
[----:B--2---:R-:W-:Y:S01]  /*47d0*/  @P1 IMAD.MOV.U32 R5, RZ, RZ, R13 ;  /* 0x000000ffff051224 */ /* 0x004fe200078e000d */
[----:B------:R-:W-:Y:S04]  /*47e0*/  BSSY B1, `(.L_x_150) ;  /* 0x0000004000017945 */ /* 0x000fe80003800000 */
[----:B------:R2:W-:Y:S06]  /*47f0*/  @P1 STG.E desc[UR36][R4.64+0x1c4], R83 ;  /* 0x0001c45304001986 */ /* 0x0005ec000c101924 */
[----:B------:R-:W-:Y:S05]  /*4800*/  @!P3 BRA `(.L_x_151) ;  /* 0x000000000004b947 */ /* 0x000fea0003800000 */
[----:B------:R0:W5:Y:S02]  /*4810*/  LDG.E.LTC128B R25, desc[UR36][R6.64+0x1e0] ;  /* 0x0001e02406197981 */ /* 0x000164000c1e1920 */
.L_x_151:
[----:B------:R-:W-:Y:S05]  /*4820*/  BSYNC B1 ;  /* 0x0000000000017941 */ /* 0x000fea0003800000 */
.L_x_150:
[----:B--2--5:R-:W-:Y:S01]  /*4830*/  FMUL R5, R25, R90 ;  /* 0x0000005a19057220 */ /* 0x024fe20000400000 */
[----:B------:R-:W-:Y:S01]  /*4840*/  @P3 IMAD.MOV.U32 R4, RZ, RZ, R10 ;  /* 0x000000ffff043224 */ /* 0x000fe200078e000a */
[----:B------:R-:W-:Y:S01]  /*4850*/  ISETP.GT.AND P1, PT, R3, RZ, P0 ;  /* 0x000000ff0300720c */ /* 0x000fe20000724270 */
[----:B------:R-:W-:Y:S01]  /*4860*/  BSSY B1, `(.L_x_152) ;  /* 0x0000006000017945 */ /* 0x000fe20003800000 */
[----:B------:R-:W-:Y:S01]  /*4870*/  FFMA R15, R84, R23, R5 ;  /* 0x00000017540f7223 */ /* 0x000fe20000000005 */
[----:B------:R-:W-:-:S05]  /*4880*/  @P3 IMAD.MOV.U32 R5, RZ, RZ, R11 ;  /* 0x000000ffff053224 */ /* 0x000fca00078e000b */
[----:B------:R2:W-:Y:S05]  /*4890*/  @P3 STG.E desc[UR36][R4.64+0x1e0], R15 ;  /* 0x0001e00f04003986 */ /* 0x0005ea000c101924 */
[----:B------:R-:W-:Y:S05]  /*48a0*/  @!P1 BRA `(.L_x_153) ;  /* 0x0000000000049947 */ /* 0x000fea0003800000 */
[----:B------:R0:W5:Y:S02]  /*48b0*/  LDG.E.LTC128B R25, desc[UR36][R6.64+0x1e4] ;  /* 0x0001e42406197981 */ /* 0x000164000c1e1920 */
.L_x_153:
[----:B------:R-:W-:Y:S05]  /*48c0*/  BSYNC B1 ;  /* 0x0000000000017941 */ /* 0x000fea0003800000 */
.L_x_152:
[----:B--2--5:R-:W-:Y:S01]  /*48d0*/  FMUL R4, R25, R90 ;  /* 0x0000005a19047220 */ /* 0x024fe20000400000 */
[----:B------:R-:W-:Y:S01]  /*48e0*/  ISETP.GT.AND P2, PT, R3, 0x8, P2 ;  /* 0x000000080300780c */ /* 0x000fe20001744270 */
[----:B------:R-:W-:Y:S02]  /*48f0*/  BSSY B1, `(.L_x_154) ;  /* 0x0000005000017945 */ /* 0x000fe40003800000 */
[----:B------:R-:W-:-:S05]  /*4900*/  FFMA R85, R85, R23, R4 ;  /* 0x0000001755557223 */ /* 0x000fca0000000004 */
[----:B------:R2:W-:Y:S05]  /*4910*/  @P1 STG.E desc[UR36][R10.64+0x1e4], R85 ;  /* 0x0001e4550a001986 */ /* 0x0005ea000c101924 */
[----:B------:R-:W-:Y:S05]  /*4920*/  @!P2 BRA `(.L_x_155) ;  /* 0x000000000004a947 */ /* 0x000fea0003800000 */
[----:B------:R0:W5:Y:S02]  /*4930*/  LDG.E.LTC128B R25, desc[UR36][R8.64+0x1e0] ;  /* 0x0001e02408197981 */ /* 0x000164000c1e1920 */
.L_x_155:
[----:B------:R-:W-:Y:S05]  /*4940*/  BSYNC B1 ;  /* 0x0000000000017941 */ /* 0x000fea0003800000 */
.L_x_154:
[----:B-----5:R-:W-:Y:S01]  /*4950*/  FMUL R5, R25, R90 ;  /* 0x0000005a19057220 */ /* 0x020fe20000400000 */
[----:B------:R-:W-:Y:S01]  /*4960*/  @P2 IMAD.MOV.U32 R4, RZ, RZ, R12 ;  /* 0x000000ffff042224 */ /* 0x000fe200078e000c */
[----:B------:R-:W-:Y:S01]  /*4970*/  ISETP.GT.AND P0, PT, R3, 0x8, P0 ;  /* 0x000000080300780c */ /* 0x000fe20000704270 */
[----:B------:R-:W-:Y:S01]  /*4980*/  BSSY B1, `(.L_x_156) ;  /* 0x0000006000017945 */ /* 0x000fe20003800000 */
[----:B01--4-:R-:W-:Y:S01]  /*4990*/  FFMA R7, R86, R23, R5 ;  /* 0x0000001756077223 */ /* 0x013fe20000000005 */
[----:B------:R-:W-:-:S05]  /*49a0*/  @P2 IMAD.MOV.U32 R5, RZ, RZ, R13 ;  /* 0x000000ffff052224 */ /* 0x000fca00078e000d */
[----:B------:R0:W-:Y:S05]  /*49b0*/  @P2 STG.E desc[UR36][R4.64+0x1e0], R7 ;  /* 0x0001e00704002986 */ /* 0x0001ea000c101924 */
[----:B------:R-:W-:Y:S05]  /*49c0*/  @!P0 BRA `(.L_x_157) ;  /* 0x0000000000048947 */ /* 0x000fea0003800000 */
[----:B------:R1:W5:Y:S02]  /*49d0*/  LDG.E.LTC128B R25, desc[UR36][R8.64+0x1e4] ;  /* 0x0001e42408197981 */ /* 0x000364000c1e1920 */
.L_x_157:
[----:B------:R-:W-:Y:S05]  /*49e0*/  BSYNC B1 ;  /* 0x0000000000017941 */ /* 0x000fea0003800000 */
.L_x_156:
[----:B0----5:R-:W-:-:S04]  /*49f0*/  FMUL R4, R25, R90 ;  /* 0x0000005a19047220 */ /* 0x021fc80000400000 */
[----:B------:R-:W-:Y:S01]  /*4a00*/  FFMA R87, R87, R23, R4 ;  /* 0x0000001757577223 */ /* 0x000fe20000000004 */
[----:B------:R-:W-:Y:S06]  /*4a10*/  @!P0 BRA `(.L_x_158) ;  /* 0x0000000c00c88947 */ /* 0x000fec0003800000 */
[----:B------:R0:W-:Y:S01]  /*4a20*/  STG.E desc[UR36][R12.64+0x1e4], R87 ;  /* 0x0001e4570c007986 */ /* 0x0001e2000c101924 */
[----:B------:R-:W-:Y:S05]  /*4a30*/  BRA `(.L_x_158) ;  /* 0x0000000c00c07947 */ /* 0x000fea0003800000 */
.L_x_33:
[----:B------:R-:W-:Y:S01]  /*4a40*/  ISETP.GT.AND P0, PT, R4, 0x1, PT ;  /* 0x000000010400780c */ /* 0x000fe20003f04270 */
[----:B------:R-:W-:Y:S01]  /*4a50*/  ULDC.64 UR4, c[0x0][0x5c0] ;  /* 0x0001700000047ab9 */ /* 0x000fe20000000a00 */
[-C--:B------:R-:W-:Y:S01]  /*4a60*/  FMUL R5, R24, R23.reuse ;  /* 0x0000001718057220 */ /* 0x080fe20000400000 */
[C---:B------:R-:W-:Y:S01]  /*4a70*/  LEA R6, P4, R106.reuse, UR4, 0x2 ;  /* 0x000000046a067c11 */ /* 0x040fe2000f8810ff */
[-C--:B------:R-:W-:Y:S01]  /*4a80*/  FMUL R25, R25, R23.reuse ;  /* 0x0000001719197220 */ /* 0x080fe20000400000 */
[----:B------:R-:W-:Y:S01]  /*4a90*/  ISETP.GT.AND P2, PT, R3, RZ, P0 ;  /* 0x000000ff0300720c */ /* 0x000fe20000744270 */
[-C--:B------:R-:W-:Y:S01]  /*4aa0*/  FMUL R27, R27, R23.reuse ;  /* 0x000000171b1b7220 */ /* 0x080fe20000400000 */
[----:B------:R-:W-:Y:S01]  /*4ab0*/  LEA.HI.X R7, R106, UR5, R115, 0x2, P4 ;  /* 0x000000056a077c11 */ /* 0x000fe2000a0f1473 */
[-C--:B------:R-:W-:Y:S01]  /*4ac0*/  FMUL R11, R28, R23.reuse ;  /* 0x000000171c0b7220 */ /* 0x080fe20000400000 */
[----:B------:R-:W-:Y:S01]  /*4ad0*/  ISETP.GT.AND P3, PT, R3, 0x8, P3 ;  /* 0x000000080300780c */ /* 0x000fe20001f64270 */
[-C--:B------:R-:W-:Y:S01]  /*4ae0*/  FMUL R29, R29, R23.reuse ;  /* 0x000000171d1d7220 */ /* 0x080fe20000400000 */
[----:B------:R-:W-:Y:S01]  /*4af0*/  SHF.L.U64.HI R9, R91, 0x2, R92 ;  /* 0x000000025b097819 */ /* 0x000fe2000001025c */
[----:B------:R0:W-:Y:S01]  /*4b00*/  @P1 STG.E desc[UR36][R6.64], R5 ;  /* 0x0000000506001986 */ /* 0x0001e2000c101924 */
[----:B------:R-:W-:Y:S01]  /*4b10*/  ISETP.GT.AND P0, PT, R3, 0x8, P0 ;  /* 0x000000080300780c */ /* 0x000fe20000704270 */
[-C--:B------:R-:W-:Y:S01]  /*4b20*/  FMUL R31, R31, R23.reuse ;  /* 0x000000171f1f7220 */ /* 0x080fe20000400000 */
[----:B------:R-:W-:Y:S01]  /*4b30*/  LEA R8, P1, R91, R6, 0x2 ;  /* 0x000000065b087211 */ /* 0x000fe200078210ff */
[-C--:B------:R-:W-:Y:S01]  /*4b40*/  FMUL R33, R33, R23.reuse ;  /* 0x0000001721217220 */ /* 0x080fe20000400000 */
[C---:B------:R-:W-:Y:S01]  /*4b50*/  ISETP.GT.AND P5, PT, R4.reuse, 0x8, PT ;  /* 0x000000080400780c */ /* 0x040fe20003fa4270 */
[----:B------:R-:W-:Y:S01]  /*4b60*/  @P2 STG.E desc[UR36][R6.64+0x4], R25 ;  /* 0x0000041906002986 */ /* 0x000fe2000c101924 */
[----:B------:R-:W-:Y:S01]  /*4b70*/  ISETP.GT.AND P4, PT, R4, 0x9, PT ;  /* 0x000000090400780c */ /* 0x000fe20003f84270 */
[----:B------:R-:W-:Y:S01]  /*4b80*/  IMAD.X R9, R9, 0x1, R7, P1 ;  /* 0x0000000109097824 */ /* 0x000fe200008e0607 */
[----:B------:R-:W-:Y:S01]  /*4b90*/  ISETP.GT.AND P2, PT, R3, RZ, P5 ;  /* 0x000000ff0300720c */ /* 0x000fe20002f44270 */
[-C--:B------:R-:W-:Y:S01]  /*4ba0*/  FMUL R35, R35, R23.reuse ;  /* 0x0000001723237220 */ /* 0x080fe20000400000 */
[C---:B------:R-:W-:Y:S01]  /*4bb0*/  ISETP.GT.AND P1, PT, R3.reuse, RZ, P4 ;  /* 0x000000ff0300720c */ /* 0x040fe20002724270 */
[-C--:B0-----:R-:W-:Y:S01]  /*4bc0*/  FMUL R5, R26, R23.reuse ;  /* 0x000000171a057220 */ /* 0x081fe20000400000 */
[----:B------:R-:W-:Y:S01]  /*4bd0*/  ISETP.GT.AND P4, PT, R3, 0x8, P4 ;  /* 0x000000080300780c */ /* 0x000fe20002784270 */
[-C--:B------:R-:W-:Y:S01]  /*4be0*/  FMUL R37, R37, R23.reuse ;  /* 0x0000001725257220 */ /* 0x080fe20000400000 */
[-C--:B------:R-:W-:Y:S01]  /*4bf0*/  FMUL R39, R39, R23.reuse ;  /* 0x0000001727277220 */ /* 0x080fe20000400000 */
[-C--:B------:R-:W-:Y:S01]  /*4c00*/  FMUL R41, R41, R23.reuse ;  /* 0x0000001729297220 */ /* 0x080fe20000400000 */
[----:B------:R0:W-:Y:S01]  /*4c10*/  @P3 STG.E desc[UR36][R8.64], R5 ;  /* 0x0000000508003986 */ /* 0x0001e2000c101924 */
[C---:B------:R-:W-:Y:S01]  /*4c20*/  ISETP.GT.AND P3, PT, R4.reuse, 0x11, PT ;  /* 0x000000110400780c */ /* 0x040fe20003f64270 */
[-C--:B------:R-:W-:Y:S01]  /*4c30*/  FMUL R43, R43, R23.reuse ;  /* 0x000000172b2b7220 */ /* 0x080fe20000400000 */
[-C--:B------:R-:W-:Y:S01]  /*4c40*/  FMUL R45, R45, R23.reuse ;  /* 0x000000172d2d7220 */ /* 0x080fe20000400000 */
[----:B------:R-:W-:Y:S01]  /*4c50*/  @P0 STG.E desc[UR36][R8.64+0x4], R27 ;  /* 0x0000041b08000986 */ /* 0x000fe2000c101924 */
[----:B------:R-:W-:Y:S01]  /*4c60*/  ISETP.GT.AND P0, PT, R3, 0x8, P5 ;  /* 0x000000080300780c */ /* 0x000fe20002f04270 */
[-C--:B------:R-:W-:Y:S01]  /*4c70*/  FMUL R47, R47, R23.reuse ;  /* 0x000000172f2f7220 */ /* 0x080fe20000400000 */
[----:B------:R-:W-:Y:S01]  /*4c80*/  ISETP.GT.AND P5, PT, R4, 0x10, PT ;  /* 0x000000100400780c */ /* 0x000fe20003fa4270 */
[----:B------:R1:W-:Y:S01]  /*4c90*/  @P2 STG.E desc[UR36][R6.64+0x20], R11 ;  /* 0x0000200b06002986 */ /* 0x0003e2000c101924 */
[-C--:B------:R-:W-:Y:S01]  /*4ca0*/  FMUL R49, R49, R23.reuse ;  /* 0x0000001731317220 */ /* 0x080fe20000400000 */
[-C--:B------:R-:W-:Y:S01]  /*4cb0*/  FMUL R51, R51, R23.reuse ;  /* 0x0000001733337220 */ /* 0x080fe20000400000 */
[C---:B------:R-:W-:Y:S01]  /*4cc0*/  ISETP.GT.AND P2, PT, R3.reuse, RZ, P5 ;  /* 0x000000ff0300720c */ /* 0x040fe20002f44270 */
[----:B------:R-:W-:Y:S01]  /*4cd0*/  @P1 STG.E desc[UR36][R6.64+0x24], R29 ;  /* 0x0000241d06001986 */ /* 0x000fe2000c101924 */
[C---:B------:R-:W-:Y:S01]  /*4ce0*/  ISETP.GT.AND P1, PT, R3.reuse, RZ, P3 ;  /* 0x000000ff0300720c */ /* 0x040fe20001f24270 */
[-C--:B0-----:R-:W-:Y:S01]  /*4cf0*/  FMUL R5, R30, R23.reuse ;  /* 0x000000171e057220 */ /* 0x081fe20000400000 */
[----:B------:R-:W-:Y:S01]  /*4d00*/  ISETP.GT.AND P3, PT, R3, 0x8, P3 ;  /* 0x000000080300780c */ /* 0x000fe20001f64270 */
[-C--:B------:R-:W-:Y:S01]  /*4d10*/  FMUL R53, R53, R23.reuse ;  /* 0x0000001735357220 */ /* 0x080fe20000400000 */
[-C--:B------:R-:W-:Y:S01]  /*4d20*/  FMUL R55, R55, R23.reuse ;  /* 0x0000001737377220 */ /* 0x080fe20000400000 */
[-C--:B------:R-:W-:Y:S01]  /*4d30*/  FMUL R57, R57, R23.reuse ;  /* 0x0000001739397220 */ /* 0x080fe20000400000 */
[----:B------:R0:W-:Y:S01]  /*4d40*/  @P0 STG.E desc[UR36][R8.64+0x20], R5 ;  /* 0x0000200508000986 */ /* 0x0001e2000c101924 */
[-C--:B-1----:R-:W-:Y:S01]  /*4d50*/  FMUL R11, R32, R23.reuse ;  /* 0x00000017200b7220 */ /* 0x082fe20000400000 */
[----:B------:R-:W-:Y:S01]  /*4d60*/  ISETP.GT.AND P0, PT, R3, 0x8, P5 ;  /* 0x000000080300780c */ /* 0x000fe20002f04270 */
[-C--:B------:R-:W-:Y:S01]  /*4d70*/  FMUL R59, R59, R23.reuse ;  /* 0x000000173b3b7220 */ /* 0x080fe20000400000 */
[----:B------:R-:W-:Y:S01]  /*4d80*/  @P4 STG.E desc[UR36][R8.64+0x24], R31 ;  /* 0x0000241f08004986 */ /* 0x000fe2000c101924 */
[C---:B------:R-:W-:Y:S01]  /*4d90*/  ISETP.GT.AND P5, PT, R4.reuse, 0x18, PT ;  /* 0x000000180400780c */ /* 0x040fe20003fa4270 */
[-C--:B------:R-:W-:Y:S01]  /*4da0*/  FMUL R61, R61, R23.reuse ;  /* 0x000000173d3d7220 */ /* 0x080fe20000400000 */
[----:B------:R-:W-:Y:S01]  /*4db0*/  ISETP.GT.AND P4, PT, R4, 0x19, PT ;  /* 0x000000190400780c */ /* 0x000fe20003f84270 */
[----:B------:R1:W-:Y:S01]  /*4dc0*/  @P2 STG.E desc[UR36][R6.64+0x40], R11 ;  /* 0x0000400b06002986 */ /* 0x0003e2000c101924 */
[----:B------:R-:W-:Y:S01]  /*4dd0*/  ISETP.GT.AND P2, PT, R3, RZ, P5 ;  /* 0x000000ff0300720c */ /* 0x000fe20002f44270 */
[-C--:B------:R-:W-:Y:S01]  /*4de0*/  FMUL R63, R63, R23.reuse ;  /* 0x000000173f3f7220 */ /* 0x080fe20000400000 */
[-C--:B------:R-:W-:Y:S01]  /*4df0*/  FMUL R65, R65, R23.reuse ;  /* 0x0000001741417220 */ /* 0x080fe20000400000 */
        /* <DEDUP_REMOVED lines=32> */
[----:B------:R-:W-:Y:S01]  /*5000*/  FMUL R87, R87, R23 ;  /* 0x0000001757577220 */ /* 0x000fe20000400000 */
[----:B------:R-:W-:Y:S01]  /*5010*/  ISETP.GT.AND P4, PT, R4, 0x29, PT ;  /* 0x000000290400780c */ /* 0x000fe20003f84270 */
[----:B------:R1:W-:Y:S01]  /*5020*/  @P2 STG.E desc[UR36][R6.64+0x80], R11 ;  /* 0x0000800b06002986 */ /* 0x0003e2000c101924 */
[----:B------:R-:W-:-:S03]  /*5030*/  ISETP.GT.AND P2, PT, R3, RZ, P5 ;  /* 0x000000ff0300720c */ /* 0x000fc60002f44270 */
[----:B------:R-:W-:Y:S01]  /*5040*/  @P1 STG.E desc[UR36][R6.64+0x84], R41 ;  /* 0x0000842906001986 */ /* 0x000fe2000c101924 */
[C---:B------:R-:W-:Y:S01]  /*5050*/  ISETP.GT.AND P1, PT, R3.reuse, RZ, P4 ;  /* 0x000000ff0300720c */ /* 0x040fe20002724270 */
[----:B0-----:R-:W-:Y:S01]  /*5060*/  FMUL R5, R42, R23 ;  /* 0x000000172a057220 */ /* 0x001fe20000400000 */
[----:B------:R-:W-:-:S04]  /*5070*/  ISETP.GT.AND P4, PT, R3, 0x8, P4 ;  /* 0x000000080300780c */ /* 0x000fc80002784270 */
[----:B------:R0:W-:Y:S01]  /*5080*/  @P0 STG.E desc[UR36][R8.64+0x80], R5 ;  /* 0x0000800508000986 */ /* 0x0001e2000c101924 */
[----:B-1----:R-:W-:Y:S01]  /*5090*/  FMUL R11, R44, R23 ;  /* 0x000000172c0b7220 */ /* 0x002fe20000400000 */
[C---:B------:R-:W-:Y:S02]  /*50a0*/  ISETP.GT.AND P0, PT, R3.reuse, 0x8, P5 ;  /* 0x000000080300780c */ /* 0x040fe40002f04270 */
[----:B------:R-:W-:Y:S01]  /*50b0*/  @P3 STG.E desc[UR36][R8.64+0x84], R43 ;  /* 0x0000842b08003986 */ /* 0x000fe2000c101924 */
[C---:B------:R-:W-:Y:S02]  /*50c0*/  ISETP.GT.AND P5, PT, R4.reuse, 0x30, PT ;  /* 0x000000300400780c */ /* 0x040fe40003fa4270 */
        /* <DEDUP_REMOVED lines=21> */
[----:B------:R-:W-:Y:S02]  /*5220*/  ISETP.GT.AND P0, PT, R3, 0x8, P5 ;  /* 0x000000080300780c */ /* 0x000fe40002f04270 */
[----:B------:R-:W-:Y:S01]  /*5230*/  @P3 STG.E desc[UR36][R8.64+0xc4], R51 ;  /* 0x0000c43308003986 */ /* 0x000fe2000c101924 */
[----:B------:R-:W-:-:S03]  /*5240*/  ISETP.GT.AND P5, PT, R4, 0x40, PT ;  /* 0x000000400400780c */ /* 0x000fc60003fa4270 */
[----:B------:R1:W-:Y:S01]  /*5250*/  @P2 STG.E desc[UR36][R6.64+0xe0], R11 ;  /* 0x0000e00b06002986 */ /* 0x0003e2000c101924 */
[----:B------:R-:W-:-:S03]  /*5260*/  ISETP.GT.AND P3, PT, R3, RZ, P5 ;  /* 0x000000ff0300720c */ /* 0x000fc60002f64270 */
[----:B------:R-:W-:Y:S01]  /*5270*/  @P1 STG.E desc[UR36][R6.64+0xe4], R53 ;  /* 0x0000e43506001986 */ /* 0x000fe2000c101924 */
[----:B------:R-:W-:Y:S01]  /*5280*/  ISETP.GT.AND P1, PT, R4, 0x41, PT ;  /* 0x000000410400780c */ /* 0x000fe20003f24270 */
[----:B0-----:R-:W-:-:S03]  /*5290*/  FMUL R5, R54, R23 ;  /* 0x0000001736057220 */ /* 0x001fc60000400000 */
[C---:B------:R-:W-:Y:S02]  /*52a0*/  ISETP.GT.AND P2, PT, R3.reuse, RZ, P1 ;  /* 0x000000ff0300720c */ /* 0x040fe40000f44270 */
[----:B------:R0:W-:Y:S01]  /*52b0*/  @P0 STG.E desc[UR36][R8.64+0xe0], R5 ;  /* 0x0000e00508000986 */ /* 0x0001e2000c101924 */
[-C--:B-1----:R-:W-:Y:S01]  /*52c0*/  FMUL R11, R56, R23.reuse ;  /* 0x00000017380b7220 */ /* 0x082fe20000400000 */
[C---:B------:R-:W-:Y:S02]  /*52d0*/  ISETP.GT.AND P0, PT, R3.reuse, 0x8, P5 ;  /* 0x000000080300780c */ /* 0x040fe40002f04270 */
[----:B------:R-:W-:Y:S01]  /*52e0*/  @P4 STG.E desc[UR36][R8.64+0xe4], R55 ;  /* 0x0000e43708004986 */ /* 0x000fe2000c101924 */
[C---:B------:R-:W-:Y:S02]  /*52f0*/  ISETP.GT.AND P1, PT, R3.reuse, 0x8, P1 ;  /* 0x000000080300780c */ /* 0x040fe40000f24270 */
[C---:B------:R-:W-:Y:S01]  /*5300*/  ISETP.GT.AND P5, PT, R4.reuse, 0x48, PT ;  /* 0x000000480400780c */ /* 0x040fe20003fa4270 */
[----:B------:R1:W-:Y:S03]  /*5310*/  @P3 STG.E desc[UR36][R6.64+0x100], R11 ;  /* 0x0001000b06003986 */ /* 0x0003e6000c101924 */
[----:B------:R-:W-:Y:S01]  /*5320*/  ISETP.GT.AND P4, PT, R3, RZ, P5 ;  /* 0x000000ff0300720c */ /* 0x000fe20002f84270 */
[----:B------:R-:W-:Y:S01]  /*5330*/  @P2 STG.E desc[UR36][R6.64+0x104], R57 ;  /* 0x0001043906002986 */ /* 0x000fe2000c101924 */
[----:B------:R-:W-:Y:S01]  /*5340*/  ISETP.GT.AND P2, PT, R4, 0x49, PT ;  /* 0x000000490400780c */ /* 0x000fe20003f44270 */
[----:B0-----:R-:W-:-:S03]  /*5350*/  FMUL R5, R58, R23 ;  /* 0x000000173a057220 */ /* 0x001fc60000400000 */
[C---:B------:R-:W-:Y:S02]  /*5360*/  ISETP.GT.AND P3, PT, R3.reuse, RZ, P2 ;  /* 0x000000ff0300720c */ /* 0x040fe40001764270 */
[----:B------:R0:W-:Y:S01]  /*5370*/  @P0 STG.E desc[UR36][R8.64+0x100], R5 ;  /* 0x0001000508000986 */ /* 0x0001e2000c101924 */
[----:B-1----:R-:W-:Y:S01]  /*5380*/  FMUL R11, R60, R23 ;  /* 0x000000173c0b7220 */ /* 0x002fe20000400000 */
[C---:B------:R-:W-:Y:S02]  /*5390*/  ISETP.GT.AND P2, PT, R3.reuse, 0x8, P2 ;  /* 0x000000080300780c */ /* 0x040fe40001744270 */
[----:B------:R-:W-:Y:S01]  /*53a0*/  @P1 STG.E desc[UR36][R8.64+0x104], R59 ;  /* 0x0001043b08001986 */ /* 0x000fe2000c101924 */
[----:B------:R-:W-:Y:S02]  /*53b0*/  ISETP.GT.AND P1, PT, R3, 0x8, P5 ;  /* 0x000000080300780c */ /* 0x000fe40002f24270 */
[C---:B------:R-:W-:Y:S01]  /*53c0*/  ISETP.GT.AND P5, PT, R4.reuse, 0x50, PT ;  /* 0x000000500400780c */ /* 0x040fe20003fa4270 */
[----:B------:R1:W-:Y:S01]  /*53d0*/  @P4 STG.E desc[UR36][R6.64+0x120], R11 ;  /* 0x0001200b06004986 */ /* 0x0003e2000c101924 */
[----:B------:R-:W-:-:S03]  /*53e0*/  ISETP.GT.AND P0, PT, R4, 0x51, PT ;  /* 0x000000510400780c */ /* 0x000fc60003f04270 */
[----:B------:R-:W-:Y:S01]  /*53f0*/  @P3 STG.E desc[UR36][R6.64+0x124], R61 ;  /* 0x0001243d06003986 */ /* 0x000fe2000c101924 */
[C---:B------:R-:W-:Y:S01]  /*5400*/  ISETP.GT.AND P3, PT, R3.reuse, RZ, P5 ;  /* 0x000000ff0300720c */ /* 0x040fe20002f64270 */
[-C--:B0-----:R-:W-:Y:S01]  /*5410*/  FMUL R5, R62, R23.reuse ;  /* 0x000000173e057220 */ /* 0x081fe20000400000 */
[C---:B------:R-:W-:Y:S02]  /*5420*/  ISETP.GT.AND P4, PT, R3.reuse, RZ, P0 ;  /* 0x000000ff0300720c */ /* 0x040fe40000784270 */
[C---:B------:R-:W-:Y:S02]  /*5430*/  ISETP.GT.AND P0, PT, R3.reuse, 0x8, P0 ;  /* 0x000000080300780c */ /* 0x040fe40000704270 */
[----:B------:R0:W-:Y:S01]  /*5440*/  @P1 STG.E desc[UR36][R8.64+0x120], R5 ;  /* 0x0001200508001986 */ /* 0x0001e2000c101924 */
[----:B------:R-:W-:Y:S01]  /*5450*/  ISETP.GT.AND P1, PT, R3, 0x8, P5 ;  /* 0x000000080300780c */ /* 0x000fe20002f24270 */
[----:B-1----:R-:W-:Y:S02]  /*5460*/  FMUL R11, R64, R23 ;  /* 0x00000017400b7220 */ /* 0x002fe40000400000 */
[----:B------:R-:W-:Y:S01]  /*5470*/  @P2 STG.E desc[UR36][R8.64+0x124], R63 ;  /* 0x0001243f08002986 */ /* 0x000fe2000c101924 */
[----:B------:R-:W-:-:S03]  /*5480*/  ISETP.GT.AND P2, PT, R4, 0x58, PT ;  /* 0x000000580400780c */ /* 0x000fc60003f44270 */
[----:B------:R1:W-:Y:S01]  /*5490*/  @P3 STG.E desc[UR36][R6.64+0x140], R11 ;  /* 0x0001400b06003986 */ /* 0x0003e2000c101924 */
[C---:B------:R-:W-:Y:S02]  /*54a0*/  ISETP.GT.AND P5, PT, R3.reuse, RZ, P2 ;  /* 0x000000ff0300720c */ /* 0x040fe400017a4270 */
[----:B------:R-:W-:Y:S01]  /*54b0*/  ISETP.GT.AND P3, PT, R4, 0x59, PT ;  /* 0x000000590400780c */ /* 0x000fe20003f64270 */
[-C--:B0-----:R-:W-:Y:S01]  /*54c0*/  FMUL R5, R66, R23.reuse ;  /* 0x0000001742057220 */ /* 0x081fe20000400000 */
[----:B------:R-:W-:Y:S01]  /*54d0*/  @P4 STG.E desc[UR36][R6.64+0x144], R65 ;  /* 0x0001444106004986 */ /* 0x000fe2000c101924 */
[C---:B------:R-:W-:Y:S02]  /*54e0*/  ISETP.GT.AND P2, PT, R3.reuse, 0x8, P2 ;  /* 0x000000080300780c */ /* 0x040fe40001744270 */
[C---:B------:R-:W-:Y:S01]  /*54f0*/  ISETP.GT.AND P4, PT, R3.reuse, RZ, P3 ;  /* 0x000000ff0300720c */ /* 0x040fe20001f84270 */
[----:B------:R0:W-:Y:S01]  /*5500*/  @P1 STG.E desc[UR36][R8.64+0x140], R5 ;  /* 0x0001400508001986 */ /* 0x0001e2000c101924 */
[----:B------:R-:W-:Y:S01]  /*5510*/  ISETP.GT.AND P3, PT, R3, 0x8, P3 ;  /* 0x000000080300780c */ /* 0x000fe20001f64270 */
[----:B-1----:R-:W-:-:S02]  /*5520*/  FMUL R11, R68, R23 ;  /* 0x00000017440b7220 */ /* 0x002fc40000400000 */
[----:B------:R-:W-:Y:S01]  /*5530*/  @P0 STG.E desc[UR36][R8.64+0x144], R67 ;  /* 0x0001444308000986 */ /* 0x000fe2000c101924 */
[C---:B------:R-:W-:Y:S02]  /*5540*/  ISETP.GT.AND P0, PT, R4.reuse, 0x60, PT ;  /* 0x000000600400780c */ /* 0x040fe40003f04270 */
[----:B------:R-:W-:Y:S01]  /*5550*/  ISETP.GT.AND P1, PT, R4, 0x61, PT ;  /* 0x000000610400780c */ /* 0x000fe20003f24270 */
[----:B------:R1:W-:Y:S01]  /*5560*/  @P5 STG.E desc[UR36][R6.64+0x160], R11 ;  /* 0x0001600b06005986 */ /* 0x0003e2000c101924 */
[C---:B------:R-:W-:Y:S02]  /*5570*/  ISETP.GT.AND P5, PT, R3.reuse, RZ, P0 ;  /* 0x000000ff0300720c */ /* 0x040fe400007a4270 */
[C---:B------:R-:W-:Y:S01]  /*5580*/  ISETP.GT.AND P0, PT, R3.reuse, 0x8, P0 ;  /* 0x000000080300780c */ /* 0x040fe20000704270 */
[----:B0-----:R-:W-:Y:S01]  /*5590*/  FMUL R5, R70, R23 ;  /* 0x0000001746057220 */ /* 0x001fe20000400000 */
[----:B------:R-:W-:Y:S01]  /*55a0*/  @P4 STG.E desc[UR36][R6.64+0x164], R69 ;  /* 0x0001644506004986 */ /* 0x000fe2000c101924 */
[----:B------:R-:W-:-:S02]  /*55b0*/  ISETP.GT.AND P4, PT, R3, RZ, P1 ;  /* 0x000000ff0300720c */ /* 0x000fc40000f84270 */
[----:B------:R-:W-:Y:S01]  /*55c0*/  ISETP.GT.AND P1, PT, R3, 0x8, P1 ;  /* 0x000000080300780c */ /* 0x000fe20000f24270 */
[----:B------:R0:W-:Y:S01]  /*55d0*/  @P2 STG.E desc[UR36][R8.64+0x160], R5 ;  /* 0x0001600508002986 */ /* 0x0001e2000c101924 */
[----:B------:R-:W-:Y:S01]  /*55e0*/  ISETP.GT.AND P2, PT, R4, 0x68, PT ;  /* 0x000000680400780c */ /* 0x000fe20003f44270 */
[----:B-1----:R-:W-:Y:S02]  /*55f0*/  FMUL R11, R72, R23 ;  /* 0x00000017480b7220 */ /* 0x002fe40000400000 */
[----:B------:R-:W-:Y:S01]  /*5600*/  @P3 STG.E desc[UR36][R8.64+0x164], R71 ;  /* 0x0001644708003986 */ /* 0x000fe2000c101924 */
[----:B------:R-:W-:-:S03]  /*5610*/  ISETP.GT.AND P3, PT, R4, 0x69, PT ;  /* 0x000000690400780c */ /* 0x000fc60003f64270 */
[----:B------:R1:W-:Y:S01]  /*5620*/  @P5 STG.E desc[UR36][R6.64+0x180], R11 ;  /* 0x0001800b06005986 */ /* 0x0003e2000c101924 */
[C---:B------:R-:W-:Y:S02]  /*5630*/  ISETP.GT.AND P5, PT, R3.reuse, RZ, P2 ;  /* 0x000000ff0300720c */ /* 0x040fe400017a4270 */
[C---:B------:R-:W-:Y:S01]  /*5640*/  ISETP.GT.AND P2, PT, R3.reuse, 0x8, P2 ;  /* 0x000000080300780c */ /* 0x040fe20001744270 */
[-C--:B0-----:R-:W-:Y:S01]  /*5650*/  FMUL R5, R74, R23.reuse ;  /* 0x000000174a057220 */ /* 0x081fe20000400000 */
[----:B------:R-:W-:Y:S01]  /*5660*/  @P4 STG.E desc[UR36][R6.64+0x184], R73 ;  /* 0x0001844906004986 */ /* 0x000fe2000c101924 */
[C---:B------:R-:W-:Y:S02]  /*5670*/  ISETP.GT.AND P4, PT, R3.reuse, RZ, P3 ;  /* 0x000000ff0300720c */ /* 0x040fe40001f84270 */
[----:B------:R-:W-:Y:S01]  /*5680*/  ISETP.GT.AND P3, PT, R3, 0x8, P3 ;  /* 0x000000080300780c */ /* 0x000fe20001f64270 */
[----:B------:R0:W-:Y:S01]  /*5690*/  @P0 STG.E desc[UR36][R8.64+0x180], R5 ;  /* 0x0001800508000986 */ /* 0x0001e2000c101924 */
[----:B------:R-:W-:Y:S01]  /*56a0*/  ISETP.GT.AND P0, PT, R4, 0x70, PT ;  /* 0x000000700400780c */ /* 0x000fe20003f04270 */
[----:B-1----:R-:W-:-:S02]  /*56b0*/  FMUL R11, R76, R23 ;  /* 0x000000174c0b7220 */ /* 0x002fc40000400000 */
[----:B------:R-:W-:Y:S01]  /*56c0*/  @P1 STG.E desc[UR36][R8.64+0x184], R75 ;  /* 0x0001844b08001986 */ /* 0x000fe2000c101924 */
[----:B------:R-:W-:-:S03]  /*56d0*/  ISETP.GT.AND P1, PT, R4, 0x71, PT ;  /* 0x000000710400780c */ /* 0x000fc60003f24270 */
[----:B------:R1:W-:Y:S01]  /*56e0*/  @P5 STG.E desc[UR36][R6.64+0x1a0], R11 ;  /* 0x0001a00b06005986 */ /* 0x0003e2000c101924 */
[C---:B------:R-:W-:Y:S02]  /*56f0*/  ISETP.GT.AND P5, PT, R3.reuse, RZ, P0 ;  /* 0x000000ff0300720c */ /* 0x040fe400007a4270 */
[C---:B------:R-:W-:Y:S01]  /*5700*/  ISETP.GT.AND P0, PT, R3.reuse, 0x8, P0 ;  /* 0x000000080300780c */ /* 0x040fe20000704270 */
[----:B------:R-:W-:Y:S01]  /*5710*/  @P4 STG.E desc[UR36][R6.64+0x1a4], R77 ;  /* 0x0001a44d06004986 */ /* 0x000fe2000c101924 */
[-C--:B0-----:R-:W-:Y:S01]  /*5720*/  FMUL R5, R78, R23.reuse ;  /* 0x000000174e057220 */ /* 0x081fe20000400000 */
[C---:B------:R-:W-:Y:S02]  /*5730*/  ISETP.GT.AND P4, PT, R3.reuse, RZ, P1 ;  /* 0x000000ff0300720c */ /* 0x040fe40000f84270 */
[----:B------:R-:W-:Y:S02]  /*5740*/  ISETP.GT.AND P1, PT, R3, 0x8, P1 ;  /* 0x000000080300780c */ /* 0x000fe40000f24270 */
[----:B------:R0:W-:Y:S01]  /*5750*/  @P2 STG.E desc[UR36][R8.64+0x1a0], R5 ;  /* 0x0001a00508002986 */ /* 0x0001e2000c101924 */
[----:B------:R-:W-:Y:S01]  /*5760*/  ISETP.GT.AND P2, PT, R4, 0x78, PT ;  /* 0x000000780400780c */ /* 0x000fe20003f44270 */
[----:B-1----:R-:W-:-:S02]  /*5770*/  FMUL R11, R80, R23 ;  /* 0x00000017500b7220 */ /* 0x002fc40000400000 */
[----:B------:R-:W-:Y:S01]  /*5780*/  @P3 STG.E desc[UR36][R8.64+0x1a4], R79 ;  /* 0x0001a44f08003986 */ /* 0x000fe2000c101924 */
[----:B------:R-:W-:Y:S01]  /*5790*/  ISETP.GT.AND P3, PT, R4, 0x79, PT ;  /* 0x000000790400780c */ /* 0x000fe20003f64270 */
[----:B------:R-:W-:Y:S02]  /*57a0*/  @P5 IMAD.MOV.U32 R4, RZ, RZ, R6 ;  /* 0x000000ffff045224 */ /* 0x000fe400078e0006 */
[----:B0-----:R-:W-:-:S05]  /*57b0*/  @P5 IMAD.MOV.U32 R5, RZ, RZ, R7 ;  /* 0x000000ffff055224 */ /* 0x001fca00078e0007 */
[----:B------:R0:W-:Y:S01]  /*57c0*/  @P5 STG.E desc[UR36][R4.64+0x1c0], R11 ;  /* 0x0001c00b04005986 */ /* 0x0001e2000c101924 */
[C---:B------:R-:W-:Y:S02]  /*57d0*/  ISETP.GT.AND P5, PT, R3.reuse, RZ, P3 ;  /* 0x000000ff0300720c */ /* 0x040fe40001fa4270 */
[----:B------:R-:W-:Y:S01]  /*57e0*/  ISETP.GT.AND P3, PT, R3, 0x8, P3 ;  /* 0x000000080300780c */ /* 0x000fe20001f64270 */
[----:B0-----:R-:W-:Y:S02]  /*57f0*/  @P4 IMAD.MOV.U32 R4, RZ, RZ, R6 ;  /* 0x000000ffff044224 */ /* 0x001fe400078e0006 */
[----:B------:R-:W-:Y:S01]  /*5800*/  FMUL R11, R84, R23 ;  /* 0x00000017540b7220 */ /* 0x000fe20000400000 */
[----:B------:R-:W-:-:S05]  /*5810*/  @P4 IMAD.MOV.U32 R5, RZ, RZ, R7 ;  /* 0x000000ffff054224 */ /* 0x000fca00078e0007 */
[----:B------:R0:W-:Y:S01]  /*5820*/  @P4 STG.E desc[UR36][R4.64+0x1c4], R81 ;  /* 0x0001c45104004986 */ /* 0x0001e2000c101924 */
[C---:B------:R-:W-:Y:S02]  /*5830*/  ISETP.GT.AND P4, PT, R3.reuse, RZ, P2 ;  /* 0x000000ff0300720c */ /* 0x040fe40001784270 */
[----:B------:R-:W-:Y:S01]  /*5840*/  ISETP.GT.AND P2, PT, R3, 0x8, P2 ;  /* 0x000000080300780c */ /* 0x000fe20001744270 */
[----:B------:R-:W-:Y:S01]  /*5850*/  FMUL R3, R82, R23 ;  /* 0x0000001752037220 */ /* 0x000fe20000400000 */
[----:B0-----:R-:W-:Y:S02]  /*5860*/  @P0 IMAD.MOV.U32 R4, RZ, RZ, R8 ;  /* 0x000000ffff040224 */ /* 0x001fe400078e0008 */
[----:B------:R-:W-:-:S05]  /*5870*/  @P0 IMAD.MOV.U32 R5, RZ, RZ, R9 ;  /* 0x000000ffff050224 */ /* 0x000fca00078e0009 */
[----:B------:R0:W-:Y:S02]  /*5880*/  @P0 STG.E desc[UR36][R4.64+0x1c0], R3 ;  /* 0x0001c00304000986 */ /* 0x0001e4000c101924 */
[----:B0-----:R-:W-:Y:S02]  /*5890*/  @P1 IMAD.MOV.U32 R4, RZ, RZ, R8 ;  /* 0x000000ffff041224 */ /* 0x001fe400078e0008 */
[----:B------:R-:W-:-:S05]  /*58a0*/  @P1 IMAD.MOV.U32 R5, RZ, RZ, R9 ;  /* 0x000000ffff051224 */ /* 0x000fca00078e0009 */
[----:B------:R0:W-:Y:S02]  /*58b0*/  @P1 STG.E desc[UR36][R4.64+0x1c4], R83 ;  /* 0x0001c45304001986 */ /* 0x0001e4000c101924 */
[----:B0-----:R-:W-:Y:S02]  /*58c0*/  @P4 IMAD.MOV.U32 R4, RZ, RZ, R6 ;  /* 0x000000ffff044224 */ /* 0x001fe400078e0006 */
[----:B------:R-:W-:-:S05]  /*58d0*/  @P4 IMAD.MOV.U32 R5, RZ, RZ, R7 ;  /* 0x000000ffff054224 */ /* 0x000fca00078e0007 */
[----:B------:R0:W-:Y:S04]  /*58e0*/  @P4 STG.E desc[UR36][R4.64+0x1e0], R11 ;  /* 0x0001e00b04004986 */ /* 0x0001e8000c101924 */
[----:B------:R4:W-:Y:S01]  /*58f0*/  @P5 STG.E desc[UR36][R6.64+0x1e4], R85 ;  /* 0x0001e45506005986 */ /* 0x0009e2000c101924 */
[----:B0-----:R-:W-:Y:S02]  /*5900*/  @P2 IMAD.MOV.U32 R4, RZ, RZ, R8 ;  /* 0x000000ffff042224 */ /* 0x001fe400078e0008 */
[----:B------:R-:W-:-:S05]  /*5910*/  @P2 IMAD.MOV.U32 R5, RZ, RZ, R9 ;  /* 0x000000ffff052224 */ /* 0x000fca00078e0009 */
[----:B------:R4:W-:Y:S04]  /*5920*/  @P2 STG.E desc[UR36][R4.64+0x1e0], R13 ;  /* 0x0001e00d04002986 */ /* 0x0009e8000c101924 */
[----:B------:R4:W-:Y:S02]  /*5930*/  @P3 STG.E desc[UR36][R8.64+0x1e4], R87 ;  /* 0x0001e45708003986 */ /* 0x0009e4000c101924 */
.L_x_158:
[----:B------:R-:W-:Y:S05]  /*5940*/  BSYNC B0 ;  /* 0x0000000000007941 */ /* 0x000fea0003800000 */
.L_x_32:
[----:B------:R-:W-:Y:S01]  /*5950*/  IADD3 R16, P0, R16, UR38, RZ ;  /* 0x0000002610107c10 */ /* 0x000fe2000ff1e0ff */
[----:B------:R-:W-:Y:S01]  /*5960*/  ULDC.64 UR4, c[0x0][0x650] ;  /* 0x0001940000047ab9 */ /* 0x000fe20000000a00 */
[----:B------:R-:W-:Y:S01]  /*5970*/  PRMT R3, RZ, 0x7610, R3 ;  /* 0x00007610ff037816 */ /* 0x000fe20000000003 */
[----:B------:R-:W-:Y:S01]  /*5980*/  IMAD.MOV.U32 R100, RZ, RZ, -0x1 ;  /* 0xffffffffff647424 */ /* 0x000fe200078e00ff */
[----:B------:R-:W-:Y:S01]  /*5990*/  IADD3.X R17, R17, UR41, RZ, P0, !PT ;  /* 0x0000002911117c10 */ /* 0x000fe200087fe4ff */
[----:B------:R-:W-:Y:S01]  /*59a0*/  IMAD.MOV.U32 R101, RZ, RZ, -0x1 ;  /* 0xffffffffff657424 */ /* 0x000fe200078e00ff */
[----:B------:R-:W-:-:S04]  /*59b0*/  ISETP.GE.U32.AND P0, PT, R16, UR4, PT ;  /* 0x0000000410007c0c */ /* 0x000fc8000bf06070 */
[----:B------:R-:W-:-:S13]  /*59c0*/  ISETP.GE.U32.AND.EX P0, PT, R17, UR5, PT, P0 ;  /* 0x0000000511007c0c */ /* 0x000fda000bf06100 */
[----:B------:R-:W-:Y:S05]  /*59d0*/  @P0 BRA `(.L_x_159) ;  /* 0x00000004004c0947 */ /* 0x000fea0003800000 */
[----:B--2---:R-:W2:Y:S01]  /*59e0*/  LDC.64 R10, c[0x0][0x628] ;  /* 0x00018a00ff0a7b82 */ /* 0x004ea20000000a00 */
[----:B0--3--:R-:W0:Y:S01]  /*59f0*/  S2R R12, SR_CTAID.X ;  /* 0x00000000000c7919 */ /* 0x009e220000002500 */
[----:B-1--4-:R-:W-:Y:S02]  /*5a00*/  IMAD.MOV.U32 R8, RZ, RZ, R16 ;  /* 0x000000ffff087224 */ /* 0x012fe400078e0010 */
[----:B------:R-:W-:Y:S01]  /*5a10*/  IMAD.MOV.U32 R9, RZ, RZ, R17 ;  /* 0x000000ffff097224 */ /* 0x000fe200078e0011 */
[----:B------:R-:W1:Y:S03]  /*5a20*/  S2R R20, SR_CTAID.Y ;  /* 0x0000000000147919 */ /* 0x000e660000002600 */
[----:B------:R-:W3:Y:S08]  /*5a30*/  LDC R0, c[0x0][0x630] ;  /* 0x00018c00ff007b82 */ /* 0x000ef00000000800 */
[----:B------:R-:W4:Y:S01]  /*5a40*/  LDC.64 R14, c[0x0][0x620] ;  /* 0x00018800ff0e7b82 */ /* 0x000f220000000a00 */
[----:B--2---:R-:W-:-:S04]  /*5a50*/  ISETP.NE.U32.AND P0, PT, R10, RZ, PT ;  /* 0x000000ff0a00720c */ /* 0x004fc80003f05070 */
[----:B------:R-:W-:-:S13]  /*5a60*/  ISETP.NE.AND.EX P0, PT, R11, RZ, PT, P0 ;  /* 0x000000ff0b00720c */ /* 0x000fda0003f05300 */
[----:B01-34-:R-:W-:Y:S05]  /*5a70*/  @!P0 BRA `(.L_x_160) ;  /* 0x0000000000288947 */ /* 0x01bfea0003800000 */
        /* <DEDUP_REMOVED lines=10> */
.L_x_160:
[-CC-:B------:R-:W-:Y:S01]  /*5b20*/  SHF.R.U64 R101, R8, R0.reuse, R9.reuse ;  /* 0x0000000008657219 */ /* 0x180fe20000001209 */
[----:B------:R-:W0:Y:S01]  /*5b30*/  LDC.64 R26, c[0x0][0x640] ;  /* 0x00019000ff1a7b82 */ /* 0x000e220000000a00 */
[----:B------:R-:W-:Y:S01]  /*5b40*/  SHF.R.U32.HI R0, RZ, R0, R9 ;  /* 0x00000000ff007219 */ /* 0x000fe20000011609 */
[----:B------:R-:W-:Y:S01]  /*5b50*/  ULDC UR4, c[0x0][0x150] ;  /* 0x0000540000047ab9 */ /* 0x000fe20000000800 */
[----:B------:R-:W-:Y:S02]  /*5b60*/  IADD3 R3, P0, RZ, -R101, RZ ;  /* 0x80000065ff037210 */ /* 0x000fe40007f1e0ff */
[----:B------:R-:W-:-:S03]  /*5b70*/  I2FP.F32.U32 R7, R12 ;  /* 0x0000000c00077245 */ /* 0x000fc60000201000 */
[----:B------:R-:W1:Y:S01]  /*5b80*/  LDC R6, c[0x0][0x618] ;  /* 0x00018600ff067b82 */ /* 0x000e620000000800 */
[----:B------:R-:W-:Y:S02]  /*5b90*/  IMAD.X R5, RZ, RZ, ~R0, P0 ;  /* 0x000000ffff057224 */ /* 0x000fe400000e0e00 */
[----:B------:R-:W-:Y:S01]  /*5ba0*/  FMUL R7, R7, UR4 ;  /* 0x0000000407077c20 */ /* 0x000fe20008400000 */
[----:B------:R-:W-:Y:S01]  /*5bb0*/  ULDC UR4, c[0x0][0x154] ;  /* 0x0000550000047ab9 */ /* 0x000fe20000000800 */
[-C--:B------:R-:W-:Y:S02]  /*5bc0*/  IMAD R0, R5, R14.reuse, RZ ;  /* 0x0000000e05007224 */ /* 0x080fe400078e02ff */
[C---:B------:R-:W-:Y:S01]  /*5bd0*/  IMAD.WIDE.U32 R4, R3.reuse, R14, R16 ;  /* 0x0000000e03047225 */ /* 0x040fe200078e0010 */
[----:B------:R-:W2:Y:S01]  /*5be0*/  LDC R8, c[0x0][0x608] ;  /* 0x00018200ff087b82 */ /* 0x000ea20000000800 */
[----:B------:R-:W3:Y:S02]  /*5bf0*/  F2I.U32.TRUNC.NTZ R7, R7 ;  /* 0x0000000700077305 */ /* 0x000ee4000020f000 */
[----:B------:R-:W-:Y:S01]  /*5c00*/  IMAD R3, R3, R15, R0 ;  /* 0x0000000f03037224 */ /* 0x000fe200078e0200 */
[----:B------:R-:W-:-:S03]  /*5c10*/  I2FP.F32.U32 R0, R20 ;  /* 0x0000001400007245 */ /* 0x000fc60000201000 */
[----:B------:R-:W-:Y:S01]  /*5c20*/  IMAD.IADD R3, R5, 0x1, R3 ;  /* 0x0000000105037824 */ /* 0x000fe200078e0203 */
[----:B------:R-:W4:Y:S01]  /*5c30*/  LDC R11, c[0x0][0x658] ;  /* 0x00019600ff0b7b82 */ /* 0x000f220000000800 */
[----:B0-----:R-:W-:-:S04]  /*5c40*/  ISETP.NE.U32.AND P0, PT, R26, RZ, PT ;  /* 0x000000ff1a00720c */ /* 0x001fc80003f05070 */
[----:B------:R-:W-:-:S03]  /*5c50*/  ISETP.NE.AND.EX P0, PT, R27, RZ, PT, P0 ;  /* 0x000000ff1b00720c */ /* 0x000fc60003f05300 */
[----:B------:R-:W0:Y:S01]  /*5c60*/  LDC R9, c[0x0][0x144] ;  /* 0x00005100ff097b82 */ /* 0x000e220000000800 */
[-C--:B-1----:R-:W-:Y:S01]  /*5c70*/  SHF.R.U64 R10, R4, R6.reuse, R3 ;  /* 0x00000006040a7219 */ /* 0x082fe20000001203 */
[----:B---3--:R-:W-:Y:S01]  /*5c80*/  IMAD.MOV R7, RZ, RZ, -R7 ;  /* 0x000000ffff077224 */ /* 0x008fe200078e0a07 */
[----:B------:R-:W-:Y:S01]  /*5c90*/  SHF.R.U32.HI R3, RZ, R6, R3 ;  /* 0x00000006ff037219 */ /* 0x000fe20000011603 */
[----:B------:R-:W-:-:S04]  /*5ca0*/  FMUL R6, R0, UR4 ;  /* 0x0000000400067c20 */ /* 0x000fc80008400000 */
[----:B------:R-:W1:Y:S01]  /*5cb0*/  LDC R21, c[0x0][0x148] ;  /* 0x00005200ff157b82 */ /* 0x000e620000000800 */
[----:B------:R3:W0:Y:S01]  /*5cc0*/  F2I.U32.TRUNC.NTZ R14, R6 ;  /* 0x00000006000e7305 */ /* 0x000622000020f000 */
[-CC-:B--2---:R-:W-:Y:S02]  /*5cd0*/  SHF.R.U64 R13, R10, R8.reuse, R3.reuse ;  /* 0x000000080a0d7219 */ /* 0x184fe40000001203 */
[----:B------:R-:W-:-:S04]  /*5ce0*/  SHF.R.U32.HI R0, RZ, R8, R3 ;  /* 0x00000008ff007219 */ /* 0x000fc80000011603 */
[----:B------:R-:W2:Y:S01]  /*5cf0*/  LDC R24, c[0x0][0x648] ;  /* 0x00019200ff187b82 */ /* 0x000ea20000000800 */
[-CC-:B----4-:R-:W-:Y:S02]  /*5d00*/  SHF.R.U64 R15, R13, R11.reuse, R0.reuse ;  /* 0x0000000b0d0f7219 */ /* 0x190fe40000001200 */
[----:B------:R-:W-:-:S03]  /*5d10*/  SHF.R.U32.HI R5, RZ, R11, R0 ;  /* 0x0000000bff057219 */ /* 0x000fc60000011600 */
[----:B------:R-:W-:Y:S02]  /*5d20*/  IMAD.MOV.U32 R4, RZ, RZ, R15 ;  /* 0x000000ffff047224 */ /* 0x000fe400078e000f */
[----:B------:R-:W4:Y:S01]  /*5d30*/  LDC R28, c[0x0][0x638] ;  /* 0x00018e00ff1c7b82 */ /* 0x000f220000000800 */
[----:B0-----:R-:W-:-:S07]  /*5d40*/  IMAD R25, R9, R7, R12 ;  /* 0x0000000709197224 */ /* 0x001fce00078e020c */
[----:B------:R-:W0:Y:S08]  /*5d50*/  LDC R29, c[0x0][0x610] ;  /* 0x00018400ff1d7b82 */ /* 0x000e300000000800 */
[----:B------:R-:W0:Y:S01]  /*5d60*/  LDC R30, c[0x0][0x600] ;  /* 0x00018000ff1e7b82 */ /* 0x000e220000000800 */
[----:B-123--:R-:W-:Y:S05]  /*5d70*/  @!P0 BRA `(.L_x_161) ;  /* 0x0000000000288947 */ /* 0x00efea0003800000 */
[----:B------:R-:W1:Y:S02]  /*5d80*/  LDC R0, c[0x0][0x64c] ;  /* 0x00019300ff007b82 */ /* 0x000e640000000800 */
[----:B-1----:R-:W-:-:S05]  /*5d90*/  IADD3 R3, P0, R15, R0, RZ ;  /* 0x000000000f037210 */ /* 0x002fca0007f1e0ff */
        /* <DEDUP_REMOVED lines=8> */
.L_x_161:
[----:B------:R-:W-:Y:S01]  /*5e20*/  ISETP.NE.AND P0, PT, R2, 0x1, PT ;  /* 0x000000010200780c */ /* 0x000fe20003f05270 */
[----:B------:R-:W-:Y:S01]  /*5e30*/  IMAD.MOV R14, RZ, RZ, -R14 ;  /* 0x000000ffff0e7224 */ /* 0x000fe200078e0a0e */
[----:B------:R-:W-:Y:S02]  /*5e40*/  SHF.R.U64 R3, R4, R24, R5 ;  /* 0x0000001804037219 */ /* 0x000fe40000001205 */
[----:B------:R-:W-:Y:S02]  /*5e50*/  LOP3.LUT R0, R13, R98, RZ, 0xc0, !PT ;  /* 0x000000620d007212 */ /* 0x000fe400078ec0ff */
[----:B------:R-:W-:Y:S01]  /*5e60*/  LOP3.LUT R10, R10, R97, RZ, 0xc0, !PT ;  /* 0x000000610a0a7212 */ /* 0x000fe200078ec0ff */
[----:B------:R-:W-:Y:S02]  /*5e70*/  IMAD.MOV R4, RZ, RZ, -R3 ;  /* 0x000000ffff047224 */ /* 0x000fe400078e0a03 */
[----:B------:R-:W-:Y:S02]  /*5e80*/  IMAD R0, R93, R3, R0 ;  /* 0x000000035d007224 */ /* 0x000fe400078e0200 */
[----:B----4-:R-:W-:-:S02]  /*5e90*/  IMAD R3, R4, R28, R15 ;  /* 0x0000001c04037224 */ /* 0x010fc400078e020f */
[----:B------:R-:W-:Y:S02]  /*5ea0*/  @P0 IMAD R25, R21, R14, R20 ;  /* 0x0000000e15190224 */ /* 0x000fe400078e0214 */
[----:B0-----:R-:W-:Y:S02]  /*5eb0*/  IMAD R5, R3, R30, R10 ;  /* 0x0000001e03057224 */ /* 0x001fe400078e020a */
[----:B------:R-:W-:Y:S02]  /*5ec0*/  IMAD R0, R0, R29, R25 ;  /* 0x0000001d00007224 */ /* 0x000fe400078e0219 */
[----:B------:R-:W-:-:S03]  /*5ed0*/  IMAD.MOV.U32 R4, RZ, RZ, 0x1 ;  /* 0x00000001ff047424 */ /* 0x000fc600078e00ff */
[----:B------:R-:W-:Y:S02]  /*5ee0*/  SEL R100, R5, R0, !P0 ;  /* 0x0000000005647207 */ /* 0x000fe40004000000 */
[----:B------:R-:W-:Y:S02]  /*5ef0*/  PRMT R3, R4, 0x7610, R3 ;  /* 0x0000761004037816 */ /* 0x000fe40000000003 */
[----:B------:R-:W-:-:S07]  /*5f00*/  SEL R0, R0, R5, !P0 ;  /* 0x0000000500007207 */ /* 0x000fce0004000000 */
.L_x_159:
[----:B------:R-:W-:Y:S01]  /*5f10*/  LOP3.LUT P0, RZ, R3, 0xff, RZ, 0xc0, !PT ;  /* 0x000000ff03ff7812 */ /* 0x000fe2000780c0ff */
[----:B------:R-:W-:Y:S01]  /*5f20*/  UIMAD.WIDE.U32 UR4, UR42, -0x55555555, URZ ;  /* 0xaaaaaaab2a0478a5 */ /* 0x000fe2000f8e003f */
[----:B------:R-:W-:-:S03]  /*5f30*/  IMAD.MOV.U32 R103, RZ, RZ, R0 ;  /* 0x000000ffff677224 */ /* 0x000fc600078e0000 */
[----:B------:R-:W-:-:S04]  /*5f40*/  USHF.R.U32.HI UR4, URZ, 0x1, UR5 ;  /* 0x000000013f047899 */ /* 0x000fc80008011605 */
[----:B------:R-:W-:-:S04]  /*5f50*/  UIMAD UR42, UR4, -0x3, UR42 ;  /* 0xfffffffd042a78a4 */ /* 0x000fc8000f8e022a */
[----:B------:R-:W-:Y:S08]  /*5f60*/  @P0 BRA `(.L_x_162) ;  /* 0xffffffb400440947 */ /* 0x000ff0000383ffff */
[----:B------:R-:W-:Y:S05]  /*5f70*/  EXIT ;  /* 0x000000000000794d */ /* 0x000fea0003800000 */
.L_x_7:
        /* <DEDUP_REMOVED lines=26> */
.L_x_164:
[----:B------:R-:W0:Y:S01]  /*6120*/  LDC.64 R28, c[0x0][0x640] ;  /* 0x00019000ff1c7b82 */ /* 0x000e220000000a00 */
[-CC-:B------:R-:W-:Y:S01]  /*6130*/  SHF.R.U64 R21, R14, R8.reuse, R15.reuse ;  /* 0x000000080e157219 */ /* 0x180fe2000000120f */
[----:B------:R-:W-:Y:S01]  /*6140*/  IMAD.MOV.U32 R31, RZ, RZ, 0x1 ;  /* 0x00000001ff1f7424 */ /* 0x000fe200078e00ff */
[----:B------:R-:W-:Y:S02]  /*6150*/  SHF.R.U32.HI R7, RZ, R8, R15 ;  /* 0x00000008ff077219 */ /* 0x000fe4000001160f */
[----:B------:R-:W-:-:S03]  /*6160*/  IADD3 R13, P0, RZ, -R21, RZ ;  /* 0x80000015ff0d7210 */ /* 0x000fc60007f1e0ff */
[----:B------:R-:W1:Y:S02]  /*6170*/  LDC R12, c[0x0][0x618] ;  /* 0x00018600ff0c7b82 */ /* 0x000e640000000800 */
[----:B------:R-:W-:Y:S02]  /*6180*/  IMAD.X R7, RZ, RZ, ~R7, P0 ;  /* 0x000000ffff077224 */ /* 0x000fe400000e0e07 */
[----:B------:R-:W-:-:S04]  /*6190*/  IMAD.WIDE.U32 R10, R13, R24, R16 ;  /* 0x000000180d0a7225 */ /* 0x000fc800078e0010 */
[----:B------:R-:W2:Y:S01]  /*61a0*/  LDC R14, c[0x0][0x608] ;  /* 0x00018200ff0e7b82 */ /* 0x000ea20000000800 */
[----:B------:R-:W-:-:S04]  /*61b0*/  IMAD R8, R7, R24, RZ ;  /* 0x0000001807087224 */ /* 0x000fc800078e02ff */
[----:B------:R-:W-:-:S03]  /*61c0*/  IMAD R7, R13, R25, R8 ;  /* 0x000000190d077224 */ /* 0x000fc600078e0208 */
[----:B------:R-:W3:Y:S01]  /*61d0*/  LDC R26, c[0x0][0x658] ;  /* 0x00019600ff1a7b82 */ /* 0x000ee20000000800 */
[----:B------:R-:W-:Y:S01]  /*61e0*/  IMAD.IADD R7, R11, 0x1, R7 ;  /* 0x000000010b077824 */ /* 0x000fe200078e0207 */
[----:B0-----:R-:W-:Y:S01]  /*61f0*/  ISETP.NE.U32.AND P0, PT, R28, RZ, PT ;  /* 0x000000ff1c00720c */ /* 0x001fe20003f05070 */
[----:B------:R-:W-:-:S03]  /*6200*/  IMAD.MOV.U32 R11, RZ, RZ, -0x1 ;  /* 0xffffffffff0b7424 */ /* 0x000fc600078e00ff */
        /* <DEDUP_REMOVED lines=8> */
[-C--:B---3--:R-:W-:Y:S02]  /*6290*/  SHF.L.U32 R10, R11, R26.reuse, RZ ;  /* 0x0000001a0b0a7219 */ /* 0x088fe400000006ff */
[--C-:B------:R-:W-:Y:S02]  /*62a0*/  SHF.R.U64 R24, R22, R26, R7.reuse ;  /* 0x0000001a16187219 */ /* 0x100fe40000001207 */
[----:B------:R-:W-:Y:S02]  /*62b0*/  LOP3.LUT R33, RZ, R10, RZ, 0x33, !PT ;  /* 0x0000000aff217212 */ /* 0x000fe400078e33ff */
[----:B------:R-:W-:Y:S01]  /*62c0*/  SHF.R.U32.HI R11, RZ, R26, R7 ;  /* 0x0000001aff0b7219 */ /* 0x000fe20000011607 */
[----:B------:R-:W3:Y:S01]  /*62d0*/  LDC R30, c[0x0][0x610] ;  /* 0x00018400ff1e7b82 */ /* 0x000ee20000000800 */
[----:B------:R-:W-:Y:S01]  /*62e0*/  IMAD.MOV.U32 R10, RZ, RZ, R24 ;  /* 0x000000ffff0a7224 */ /* 0x000fe200078e0018 */
[----:B------:R-:W-:Y:S06]  /*62f0*/  @!P0 BRA `(.L_x_165) ;  /* 0x0000000000288947 */ /* 0x000fec0003800000 */
        /* <DEDUP_REMOVED lines=10> */
.L_x_165:
[----:B------:R-:W-:Y:S02]  /*63a0*/  ISETP.NE.AND P0, PT, R2, 0x1, PT ;  /* 0x000000010200780c */ /* 0x000fe40003f05270 */
[----:B-1----:R-:W-:Y:S01]  /*63b0*/  SHF.R.U64 R8, R10, R8, R11 ;  /* 0x000000080a087219 */ /* 0x002fe2000000120b */
[----:B0-----:R-:W-:Y:S01]  /*63c0*/  VIADD R11, R25, 0xffffffff ;  /* 0xffffffff190b7836 */ /* 0x001fe20000000000 */
[----:B------:R-:W-:Y:S02]  /*63d0*/  SHF.L.U32 R31, R31, R26, RZ ;  /* 0x0000001a1f1f7219 */ /* 0x000fe400000006ff */
[----:B------:R-:W-:Y:S01]  /*63e0*/  LOP3.LUT R5, R22, R33, RZ, 0xc0, !PT ;  /* 0x0000002116057212 */ /* 0x000fe200078ec0ff */
[----:B------:R-:W-:-:S04]  /*63f0*/  IMAD.MOV R7, RZ, RZ, -R8 ;  /* 0x000000ffff077224 */ /* 0x000fc800078e0a08 */
[----:B------:R-:W-:Y:S02]  /*6400*/  IMAD R5, R31, R8, R5 ;  /* 0x000000081f057224 */ /* 0x000fe400078e0205 */
[----:B------:R-:W-:Y:S01]  /*6410*/  @P0 IMAD R6, R9, R23, R4 ;  /* 0x0000001709060224 */ /* 0x000fe200078e0204 */
[----:B------:R-:W-:Y:S01]  /*6420*/  LOP3.LUT R9, R20, R11, RZ, 0xc0, !PT ;  /* 0x0000000b14097212 */ /* 0x000fe200078ec0ff */
[----:B--2---:R-:W-:Y:S02]  /*6430*/  IMAD R4, R7, R27, R24 ;  /* 0x0000001b07047224 */ /* 0x004fe400078e0218 */
[----:B---3--:R-:W-:Y:S02]  /*6440*/  IMAD R6, R5, R30, R6 ;  /* 0x0000001e05067224 */ /* 0x008fe400078e0206 */
[----:B------:R-:W-:Y:S02]  /*6450*/  IMAD R5, R4, R25, R9 ;  /* 0x0000001904057224 */ /* 0x000fe400078e0209 */
[----:B------:R-:W-:-:S02]  /*6460*/  IMAD.MOV.U32 R8, RZ, RZ, 0x1 ;  /* 0x00000001ff087424 */ /* 0x000fc400078e00ff */
[----:B------:R-:W-:Y:S01]  /*6470*/  IMAD.MOV.U32 R7, RZ, RZ, R21 ;  /* 0x000000ffff077224 */ /* 0x000fe200078e0015 */
[----:B------:R-:W-:Y:S02]  /*6480*/  SEL R19, R5, R6, !P0 ;  /* 0x0000000605137207 */ /* 0x000fe40004000000 */
[----:B------:R-:W-:-:S07]  /*6490*/  SEL R12, R6, R5, !P0 ;  /* 0x00000005060c7207 */ /* 0x000fce0004000000 */
.L_x_163:
[----:B------:R-:W-:-:S08]  /*64a0*/  NOP ;  /* 0x0000000000007918 */ /* 0x000fd00000000000 */
[----:B------:R-:W0:-:S00]  /*64b0*/  USETMAXREG.DEALLOC.CTAPOOL 0x28 ;  /* 0x00000028000079c8 */ /* 0x000e0000080e0500 */
[----:B0-----:R-:W-:-:S13]  /*64c0*/  ISETP.NE.AND P0, PT, R3, RZ, PT ;  /* 0x000000ff0300720c */ /* 0x001fda0003f05270 */
[----:B------:R-:W-:Y:S05]  /*64d0*/  @P0 EXIT ;  /* 0x000000000000094d */ /* 0x000fea0003800000 */
[----:B------:R-:W-:Y:S01]  /*64e0*/  LOP3.LUT P0, RZ, R8, 0xff, RZ, 0xc0, !PT ;  /* 0x000000ff08ff7812 */ /* 0x000fe2000780c0ff */
[----:B------:R-:W-:Y:S02]  /*64f0*/  IMAD.MOV.U32 R3, RZ, RZ, 0x1 ;  /* 0x00000001ff037424 */ /* 0x000fe400078e00ff */
[----:B------:R-:W-:-:S10]  /*6500*/  IMAD.MOV.U32 R13, RZ, RZ, RZ ;  /* 0x000000ffff0d7224 */ /* 0x000fd400078e00ff */
[----:B------:R-:W-:Y:S05]  /*6510*/  @!P0 BRA `(.L_x_166) ;  /* 0x0000000c00a48947 */ /* 0x000fea0003800000 */
[----:B------:R-:W0:Y:S01]  /*6520*/  LDC R3, c[0x0][0x28c] ;  /* 0x0000a300ff037b82 */ /* 0x000e220000000800 */
[----:B------:R-:W-:Y:S01]  /*6530*/  ULDC UR13, c[0x0][0x658] ;  /* 0x00019600000d7ab9 */ /* 0x000fe20000000800 */
[----:B------:R-:W-:Y:S01]  /*6540*/  UMOV UR6, 0xffffffff ;  /* 0xffffffff00067882 */ /* 0x000fe20000000000 */
[----:B------:R-:W-:Y:S01]  /*6550*/  UMOV UR9, 0x1 ;  /* 0x0000000100097882 */ /* 0x000fe20000000000 */
[----:B------:R-:W-:Y:S01]  /*6560*/  USHF.L.U32 UR6, UR6, UR13, URZ ;  /* 0x0000000d06067299 */ /* 0x000fe2000800063f */
[----:B------:R-:W-:Y:S01]  /*6570*/  BSSY B0, `(.L_x_166) ;  /* 0x00000e3000007945 */ /* 0x000fe20003800000 */
[----:B------:R-:W-:Y:S01]  /*6580*/  IMAD.MOV.U32 R11, RZ, RZ, 0x1 ;  /* 0x00000001ff0b7424 */ /* 0x000fe200078e00ff */
[----:B------:R-:W-:Y:S01]  /*6590*/  LOP3.LUT R10, R18, 0x2, RZ, 0xfc, !PT ;  /* 0x00000002120a7812 */ /* 0x000fe200078efcff */
[----:B------:R-:W1:Y:S01]  /*65a0*/  S2UR UR5, SR_CgaCtaId ;  /* 0x00000000000579c3 */ /* 0x000e620000008800 */
[----:B------:R-:W-:Y:S01]  /*65b0*/  ULOP3.LUT UR21, URZ, UR6, URZ, 0x33, !UPT ;  /* 0x000000063f157292 */ /* 0x000fe2000f8e333f */
[----:B------:R-:W-:Y:S01]  /*65c0*/  IMAD.MOV.U32 R13, RZ, RZ, RZ ;  /* 0x000000ffff0d7224 */ /* 0x000fe200078e00ff */
[----:B------:R-:W-:Y:S01]  /*65d0*/  ULDC UR14, c[0x0][0x600] ;  /* 0x00018000000e7ab9 */ /* 0x000fe20000000800 */
[----:B------:R-:W-:Y:S01]  /*65e0*/  UMOV UR23, 0x11 ;  /* 0x0000001100177882 */ /* 0x000fe20000000000 */
[----:B------:R-:W-:-:S02]  /*65f0*/  UIADD3 UR14, UR14, -0x1, URZ ;  /* 0xffffffff0e0e7890 */ /* 0x000fc4000fffe03f */
[----:B------:R-:W-:Y:S01]  /*6600*/  USHF.L.U32 UR13, UR9, UR13, URZ ;  /* 0x0000000d090d7299 */ /* 0x000fe2000800063f */
[----:B------:R-:W-:Y:S01]  /*6610*/  ULDC.64 UR30, c[0x0][0x198] ;  /* 0x00006600001e7ab9 */ /* 0x000fe20000000a00 */
[----:B0-----:R-:W-:-:S05]  /*6620*/  VIADD R3, R3, 0x3f ;  /* 0x0000003f03037836 */ /* 0x001fca0000000000 */
[----:B------:R-:W-:Y:S01]  /*6630*/  SHF.R.S32.HI R4, RZ, 0x1f, R3 ;  /* 0x0000001fff047819 */ /* 0x000fe20000011403 */
[----:B-1----:R-:W-:-:S03]  /*6640*/  USHF.R.U32.HI UR40, URZ, 0x2, UR5 ;  /* 0x000000023f287899 */ /* 0x002fc60008011605 */
[----:B------:R-:W-:Y:S01]  /*6650*/  LEA.HI R4, R4, R3, RZ, 0x6 ;  /* 0x0000000304047211 */ /* 0x000fe200078f30ff */
[----:B------:R-:W-:Y:S01]  /*6660*/  ULOP3.LUT UR4, UR5, 0x3, URZ, 0xc0, !UPT ;  /* 0x0000000305047892 */ /* 0x000fe2000f8ec03f */
[----:B------:R-:W-:Y:S01]  /*6670*/  IMAD.MOV.U32 R3, RZ, RZ, 0x1 ;  /* 0x00000001ff037424 */ /* 0x000fe200078e00ff */
[----:B------:R-:W-:Y:S01]  /*6680*/  USHF.L.U32 UR15, UR5, 0x5, URZ ;  /* 0x00000005050f7899 */ /* 0x000fe2000800063f */
[----:B------:R-:W-:Y:S01]  /*6690*/  SHF.R.S32.HI R8, RZ, 0x6, R4 ;  /* 0x00000006ff087819 */ /* 0x000fe20000011404 */
[----:B------:R-:W-:Y:S02]  /*66a0*/  USHF.L.U32 UR37, UR5, 0xa, URZ ;  /* 0x0000000a05257899 */ /* 0x000fe4000800063f */
[----:B------:R-:W-:Y:S02]  /*66b0*/  ULOP3.LUT UR5, UR5, 0xfffffffc, URZ, 0xc0, !UPT ;  /* 0xfffffffc05057892 */ /* 0x000fe4000f8ec03f */
[----:B------:R-:W-:Y:S01]  /*66c0*/  UISETP.GT.U32.AND UP0, UPT, UR4, 0xffff, UPT ;  /* 0x0000ffff0400788c */ /* 0x000fe2000bf04070 */
[----:B------:R-:W-:Y:S01]  /*66d0*/  VIADD R9, R8, 0x1 ;  /* 0x0000000108097836 */ /* 0x000fe20000000000 */
[----:B------:R-:W-:-:S02]  /*66e0*/  ULOP3.LUT UR7, UR5, 0x1, URZ, 0xfc, !UPT ;  /* 0x0000000105077892 */ /* 0x000fc4000f8efc3f */
[----:B------:R-:W-:Y:S02]  /*66f0*/  ULOP3.LUT UR8, UR5, 0x2, URZ, 0xfc, !UPT ;  /* 0x0000000205087892 */ /* 0x000fe4000f8efc3f */
[----:B------:R-:W-:Y:S02]  /*6700*/  USHF.L.U32 UR6, UR9, UR5, URZ ;  /* 0x0000000509067299 */ /* 0x000fe4000800063f */
[----:B------:R-:W-:Y:S02]  /*6710*/  ULOP3.LUT UR5, UR5, 0x3, URZ, 0xfc, !UPT ;  /* 0x0000000305057892 */ /* 0x000fe4000f8efc3f */
[----:B------:R-:W-:Y:S02]  /*6720*/  USHF.L.U32 UR7, UR9, UR7, URZ ;  /* 0x0000000709077299 */ /* 0x000fe4000800063f */
[----:B------:R-:W-:Y:S02]  /*6730*/  USHF.L.U32 UR8, UR9, UR8, URZ ;  /* 0x0000000809087299 */ /* 0x000fe4000800063f */
[----:B------:R-:W-:-:S02]  /*6740*/  USEL UR4, UR4, 0xffff, !UP0 ;  /* 0x0000ffff04047887 */ /* 0x000fc4000c000000 */
[----:B------:R-:W-:Y:S02]  /*6750*/  USHF.L.U32 UR5, UR9, UR5, URZ ;  /* 0x0000000509057299 */ /* 0x000fe4000800063f */
[----:B------:R-:W-:Y:S02]  /*6760*/  ULOP3.LUT UR6, UR8, UR6, UR7, 0xfe, !UPT ;  /* 0x0000000608067292 */ /* 0x000fe4000f8efe07 */
[----:B------:R-:W-:Y:S02]  /*6770*/  ULOP3.LUT UR4, UR4, 0xffff, URZ, 0xc0, !UPT ;  /* 0x0000ffff04047892 */ /* 0x000fe4000f8ec03f */
[----:B------:R-:W-:Y:S02]  /*6780*/  ULOP3.LUT UR15, UR15, 0x60, URZ, 0xc0, !UPT ;  /* 0x000000600f0f7892 */ /* 0x000fe4000f8ec03f */
[----:B------:R-:W-:Y:S02]  /*6790*/  ULOP3.LUT UR22, UR6, UR5, URZ, 0xfc, !UPT ;  /* 0x0000000506167292 */ /* 0x000fe4000f8efc3f */
[----:B------:R-:W-:-:S12]  /*67a0*/  USHF.L.U32 UR23, UR23, UR4, URZ ;  /* 0x0000000417177299 */ /* 0x000fd8000800063f */
.L_x_177:
[----:B------:R-:W-:-:S03]  /*67b0*/  UMOV UR4, 0xffffffff ;  /* 0xffffffff00047882 */ /* 0x000fc60000000000 */
[----:B------:R-:W-:Y:S05]  /*67c0*/  BRA.DIV UR4, `(.L_x_167) ;  /* 0x0000000e04bc7947 */ /* 0x000fea000b800000 */
[----:B------:R-:W-:-:S13]  /*67d0*/  ELECT P6, URZ, PT ;  /* 0x00000000003f782f */ /* 0x000fda00038c0000 */
.L_x_187:
[----:B------:R-:W0:Y:S01]  /*67e0*/  LDC R4, c[0x0][0x28c] ;  /* 0x0000a300ff047b82 */ /* 0x000e220000000800 */
[----:B------:R-:W-:Y:S01]  /*67f0*/  BSSY B1, `(.L_x_168) ;  /* 0x0000048000017945 */ /* 0x000fe20003800000 */
[----:B0-----:R-:W-:-:S13]  /*6800*/  ISETP.LT.OR P6, PT, R4, 0x1, !P6 ;  /* 0x000000010400780c */ /* 0x001fda00077c1670 */
[----:B------:R-:W-:Y:S05]  /*6810*/  @P6 BRA `(.L_x_169) ;  /* 0x0000000400146947 */ /* 0x000fea0003800000 */
[----:B------:R-:W-:Y:S01]  /*6820*/  LEA R12, R12, UR40, 0x1 ;  /* 0x000000280c0c7c11 */ /* 0x000fe2000f8e08ff */
[----:B------:R-:W-:Y:S01]  /*6830*/  IMAD.MOV.U32 R20, RZ, RZ, RZ ;  /* 0x000000ffff147224 */ /* 0x000fe200078e00ff */
[----:B------:R-:W-:Y:S01]  /*6840*/  LEA R19, R19, UR15, 0x7 ;  /* 0x0000000f13137c11 */ /* 0x000fe2000f8e38ff */
[----:B------:R-:W-:Y:S02]  /*6850*/  IMAD.MOV.U32 R4, RZ, RZ, R9 ;  /* 0x000000ffff047224 */ /* 0x000fe400078e0009 */
[----:B------:R-:W-:Y:S02]  /*6860*/  IMAD.MOV.U32 R5, RZ, RZ, R3 ;  /* 0x000000ffff057224 */ /* 0x000fe400078e0003 */
[----:B------:R-:W-:Y:S02]  /*6870*/  IMAD.MOV.U32 R6, RZ, RZ, R13 ;  /* 0x000000ffff067224 */ /* 0x000fe400078e000d */
[----:B------:R-:W-:-:S07]  /*6880*/  IMAD.SHL.U32 R15, R12, 0x40, RZ ;  /* 0x000000400c0f7824 */ /* 0x000fce00078e00ff */
.L_x_172:
[----:B------:R-:W0:Y:S01]  /*6890*/  S2R R21, SR_CgaCtaId ;  /* 0x0000000000157919 */ /* 0x000e220000008800 */
[----:B------:R-:W-:Y:S02]  /*68a0*/  MOV R12, 0x400 ;  /* 0x00000400000c7802 */ /* 0x000fe40000000f00 */
[----:B------:R-:W-:-:S13]  /*68b0*/  ISETP.NE.AND P1, PT, R0, RZ, PT ;  /* 0x000000ff0000720c */ /* 0x000fda0003f25270 */
[----:B------:R-:W1:Y:S01]  /*68c0*/  @!P1 LDC R14, c[0x0][0x500] ;  /* 0x00014000ff0e9b82 */ /* 0x000e620000000800 */
[----:B0-----:R-:W-:Y:S02]  /*68d0*/  LEA R23, R21, R12, 0x18 ;  /* 0x0000000c15177211 */ /* 0x001fe400078ec0ff */
[----:B------:R-:W-:-:S03]  /*68e0*/  SHF.L.U32 R12, R5, 0x1f, RZ ;  /* 0x0000001f050c7819 */ /* 0x000fc600000006ff */
[----:B------:R-:W-:-:S04]  /*68f0*/  IMAD R21, R6, 0x8, R23 ;  /* 0x0000000806157824 */ /* 0x000fc800078e0217 */
[----:B------:R-:W0:Y:S02]  /*6900*/  SYNCS.PHASECHK.TRANS64.TRYWAIT P0, [R21+URZ+0x18], R12 ;  /* 0x0000180c150075a7 */ /* 0x000e24000800017f */
[----:B01----:R-:W-:Y:S05]  /*6910*/  @!P0 BRA `(.L_x_170) ;  /* 0x0000000c00888947 */ /* 0x003fea0003800000 */
.L_x_188:
[----:B0-----:R-:W-:Y:S01]  /*6920*/  PRMT R12, R10, 0x9910, RZ ;  /* 0x000099100a0c7816 */ /* 0x001fe200000000ff */
[----:B------:R0:W-:Y:S03]  /*6930*/  @!P1 SYNCS.ARRIVE.TRANS64 RZ, [R21+URZ], R14 ;  /* 0x0000000e15ff99a7 */ /* 0x0001e6000800003f */
[----:B------:R-:W-:-:S13]  /*6940*/  ISETP.NE.AND P0, PT, R12, 0x2, PT ;  /* 0x000000020c00780c */ /* 0x000fda0003f05270 */
[----:B0-----:R-:W-:Y:S05]  /*6950*/  @P0 BRA `(.L_x_171) ;  /* 0x0000000000040947 */ /* 0x001fea0003800000 */
[----:B------:R-:W-:Y:S01]  /*6960*/  BPT.TRAP 0x1 ;  /* 0x000000040000795c */ /* 0x000fe20000300000 */
.L_x_171:
[----:B------:R-:W-:Y:S01]  /*6970*/  R2UR UR8, R6 ;  /* 0x00000000060872ca */ /* 0x000fe200000e0000 */
[----:B------:R-:W-:Y:S01]  /*6980*/  VIADD R4, R4, 0xffffffff ;  /* 0xffffffff04047836 */ /* 0x000fe20000000000 */
[----:B------:R-:W-:Y:S01]  /*6990*/  R2UR UR10, R23 ;  /* 0x00000000170a72ca */ /* 0x000fe200000e0000 */
[----:B------:R-:W-:Y:S01]  /*69a0*/  UIADD3 UR4, UP0, UR30, 0xf0, URZ ;  /* 0x000000f01e047890 */ /* 0x000fe2000ff1e03f */
[----:B------:R-:W-:Y:S01]  /*69b0*/  R2UR UR34, R20 ;  /* 0x00000000142272ca */ /* 0x000fe200000e0000 */
[----:B------:R-:W-:Y:S01]  /*69c0*/  UIADD3 UR42, UP1, UR30, 0x1f0, URZ ;  /* 0x000001f01e2a7890 */ /* 0x000fe2000ff3e03f */
[----:B------:R-:W-:Y:S01]  /*69d0*/  R2UR UR33, R21 ;  /* 0x00000000152172ca */ /* 0x000fe200000e0000 */
[----:B------:R-:W-:Y:S01]  /*69e0*/  UIADD3.X UR5, URZ, UR31, URZ, UP0, !UPT ;  /* 0x0000001f3f057290 */ /* 0x000fe200087fe43f */
[----:B------:R-:W-:Y:S01]  /*69f0*/  R2UR UR35, R15 ;  /* 0x000000000f2372ca */ /* 0x000fe200000e0000 */
[----:B------:R-:W-:Y:S01]  /*6a00*/  UPRMT UR29, URZ, 0x5410, UR23 ;  /* 0x000054103f1d7896 */ /* 0x000fe20008000017 */
[----:B------:R-:W-:Y:S01]  /*6a10*/  R2UR UR36, R7 ;  /* 0x00000000072472ca */ /* 0x000fe200000e0000 */
[----:B------:R-:W-:Y:S01]  /*6a20*/  UIADD3.X UR43, URZ, UR31, URZ, UP1, !UPT ;  /* 0x0000001f3f2b7290 */ /* 0x000fe20008ffe43f */
[----:B------:R-:W-:Y:S01]  /*6a30*/  R2UR UR19, R19 ;  /* 0x00000000131372ca */ /* 0x000fe200000e0000 */
[----:B------:R-:W-:Y:S01]  /*6a40*/  USHF.L.U32 UR8, UR8, 0xd, URZ ;  /* 0x0000000d08087899 */ /* 0x000fe2000800063f */
[----:B------:R-:W-:Y:S01]  /*6a50*/  ISETP.GT.AND P1, PT, R4, 0x1, PT ;  /* 0x000000010400780c */ /* 0x000fe20003f24270 */
[----:B------:R-:W-:Y:S01]  /*6a60*/  UPRMT UR44, URZ, 0x5410, UR22 ;  /* 0x000054103f2c7896 */ /* 0x000fe20008000016 */
[----:B------:R-:W-:Y:S01]  /*6a70*/  VIADD R6, R6, 0x1 ;  /* 0x0000000106067836 */ /* 0x000fe20000000000 */
[----:B------:R-:W-:Y:S01]  /*6a80*/  ULEA UR9, UR40, UR8, 0xb ;  /* 0x0000000828097291 */ /* 0x000fe2000f8e583f */
[----:B------:R-:W-:Y:S01]  /*6a90*/  VIADD R20, R20, 0x40 ;  /* 0x0000004014147836 */ /* 0x000fe20000000000 */
[----:B------:R-:W-:-:S02]  /*6aa0*/  ULOP3.LUT UR8, UR8, 0xc00, UR37, 0xf8, !UPT ;  /* 0x00000c0008087892 */ /* 0x000fc4000f8ef825 */
[----:B------:R-:W-:Y:S01]  /*6ab0*/  ULEA UR24, UR9, UR10, 0x2 ;  /* 0x0000000a09187291 */ /* 0x000fe2000f8e103f */
[C---:B------:R-:W-:Y:S01]  /*6ac0*/  ISETP.NE.AND P0, PT, R6.reuse, 0x3, PT ;  /* 0x000000030600780c */ /* 0x040fe20003f05270 */
[----:B------:R-:W-:Y:S02]  /*6ad0*/  ULEA UR8, UR8, UR10, 0x2 ;  /* 0x0000000a08087291 */ /* 0x000fe4000f8e103f */
[----:B------:R-:W-:Y:S01]  /*6ae0*/  UIADD3 UR32, UR24, 0x100, URZ ;  /* 0x0000010018207890 */ /* 0x000fe2000fffe03f */
[----:B------:R-:W-:Y:S01]  /*6af0*/  SEL R12, RZ, 0x1, P0 ;  /* 0x00000001ff0c7807 */ /* 0x000fe20000000000 */
[----:B------:R-:W-:Y:S01]  /*6b00*/  UIADD3 UR26, UR34, 0x20, URZ ;  /* 0x00000020221a7890 */ /* 0x000fe2000fffe03f */
[----:B------:R-:W-:Y:S01]  /*6b10*/  SEL R6, R6, RZ, P0 ;  /* 0x000000ff06067207 */ /* 0x000fe20000000000 */
[----:B------:R-:W-:Y:S01]  /*6b20*/  UIADD3 UR24, UR24, 0x4100, URZ ;  /* 0x0000410018187890 */ /* 0x000fe2000fffe03f */
[----:B------:R-:W-:Y:S01]  /*6b30*/  LOP3.LUT R5, R5, R12, RZ, 0x3c, !PT ;  /* 0x0000000c05057212 */ /* 0x000fe200078e3cff */
[----:B------:R-:W-:-:S02]  /*6b40*/  UIADD3 UR16, UR8, 0x18100, URZ ;  /* 0x0001810008107890 */ /* 0x000fc4000fffe03f */
[----:B------:R-:W-:Y:S01]  /*6b50*/  UIADD3 UR8, UR8, 0x1c100, URZ ;  /* 0x0001c10008087890 */ /* 0x000fe2000fffe03f */
[----:B------:R-:W-:Y:S01]  /*6b60*/  UMOV UR6, 0x0 ;  /* 0x0000000000067882 */ /* 0x000fe20000000000 */
[----:B------:R-:W-:Y:S01]  /*6b70*/  UMOV UR7, 0x10000000 ;  /* 0x1000000000077882 */ /* 0x000fe20000000000 */
[----:B------:R-:W-:Y:S01]  /*6b80*/  UMOV UR25, UR33 ;  /* 0x0000002100197c82 */ /* 0x000fe20008000000 */
[----:B------:R-:W-:Y:S01]  /*6b90*/  UMOV UR27, UR35 ;  /* 0x00000023001b7c82 */ /* 0x000fe20008000000 */
[----:B------:R-:W-:Y:S01]  /*6ba0*/  UMOV UR28, UR36 ;  /* 0x00000024001c7c82 */ /* 0x000fe20008000000 */
[----:B------:R-:W-:Y:S01]  /*6bb0*/  UMOV UR17, UR33 ;  /* 0x0000002100117c82 */ /* 0x000fe20008000000 */
[----:B------:R-:W-:Y:S01]  /*6bc0*/  UMOV UR18, UR34 ;  /* 0x0000002200127c82 */ /* 0x000fe20008000000 */
[----:B------:R-:W-:Y:S01]  /*6bd0*/  UMOV UR20, UR36 ;  /* 0x0000002400147c82 */ /* 0x000fe20008000000 */
[----:B------:R0:W-:Y:S01]  /*6be0*/  UTMALDG.3D.MULTICAST [UR32], [UR4], UR29, desc[UR6] ;  /* 0x00000620040073b4 */ /* 0x0001e2000801181d */
[----:B------:R-:W-:Y:S01]  /*6bf0*/  UMOV UR9, UR33 ;  /* 0x0000002100097c82 */ /* 0x000fe20008000000 */
[----:B------:R-:W-:Y:S01]  /*6c00*/  UMOV UR11, UR19 ;  /* 0x00000013000b7c82 */ /* 0x000fe20008000000 */
[----:B------:R-:W-:Y:S01]  /*6c10*/  UMOV UR12, UR36 ;  /* 0x00000024000c7c82 */ /* 0x000fe20008000000 */
[----:B------:R-:W-:Y:S01]  /*6c20*/  UMOV UR10, UR26 ;  /* 0x0000001a000a7c82 */ /* 0x000fe20008000000 */
[----:B------:R0:W-:Y:S01]  /*6c30*/  UTMALDG.3D.MULTICAST [UR24], [UR4], UR29, desc[UR6] ;  /* 0x00000618040073b4 */ /* 0x0001e2000801181d */
[----:B------:R0:W-:Y:S01]  /*6c40*/  UTMALDG.3D.MULTICAST [UR16], [UR42], UR44, desc[UR6] ;  /* 0x000006102a0073b4 */ /* 0x0001e2000801182c */
[----:B------:R0:W-:Y:S02]  /*6c50*/  UTMALDG.3D.MULTICAST [UR8], [UR42], UR44, desc[UR6] ;  /* 0x000006082a0073b4 */ /* 0x0001e4000801182c */
[----:B0-----:R-:W-:Y:S05]  /*6c60*/  @P1 BRA `(.L_x_172) ;  /* 0xfffffffc00081947 */ /* 0x001fea000383ffff */
.L_x_169:
[----:B------:R-:W-:Y:S05]  /*6c70*/  BSYNC B1 ;  /* 0x0000000000017941 */ /* 0x000fea0003800000 */
.L_x_168:
[----:B------:R-:W-:Y:S01]  /*6c80*/  LOP3.LUT P1, RZ, R11, 0xff, RZ, 0xc0, !PT ;  /* 0x000000ff0bff7812 */ /* 0x000fe2000782c0ff */
[C---:B------:R-:W-:Y:S01]  /*6c90*/  IMAD.IADD R13, R8.reuse, 0x1, R13 ;  /* 0x00000001080d7824 */ /* 0x040fe200078e020d */
[----:B------:R-:W-:Y:S01]  /*6ca0*/  ULDC.64 UR4, c[0x0][0x650] ;  /* 0x0001940000047ab9 */ /* 0x000fe20000000a00 */
[C---:B------:R-:W-:Y:S01]  /*6cb0*/  ISETP.GE.U32.AND P2, PT, R8.reuse, 0x3, PT ;  /* 0x000000030800780c */ /* 0x040fe20003f46070 */
[----:B------:R-:W-:Y:S01]  /*6cc0*/  BSSY B1, `(.L_x_173) ;  /* 0x000006b000017945 */ /* 0x000fe20003800000 */
[----:B------:R-:W-:Y:S01]  /*6cd0*/  IMAD.MOV.U32 R12, RZ, RZ, -0x1 ;  /* 0xffffffffff0c7424 */ /* 0x000fe200078e00ff */
[----:B------:R-:W-:Y:S01]  /*6ce0*/  ISETP.GT.U32.AND P0, PT, R13, 0x2, PT ;  /* 0x000000020d00780c */ /* 0x000fe20003f04070 */
[----:B------:R-:W-:Y:S01]  /*6cf0*/  IMAD.MOV.U32 R19, RZ, RZ, -0x1 ;  /* 0xffffffffff137424 */ /* 0x000fe200078e00ff */
[----:B------:R-:W-:Y:S01]  /*6d00*/  PRMT R11, RZ, 0x7610, R11 ;  /* 0x00007610ff0b7816 */ /* 0x000fe2000000000b */
[----:B------:R-:W-:Y:S01]  /*6d10*/  IMAD.MOV.U32 R7, RZ, RZ, -0x1 ;  /* 0xffffffffff077424 */ /* 0x000fe200078e00ff */
[----:B------:R-:W-:-:S03]  /*6d20*/  ISETP.LT.U32.AND P0, PT, R8, 0x3, P0 ;  /* 0x000000030800780c */ /* 0x000fc60000701070 */
[----:B------:R-:W0:Y:S01]  /*6d30*/  @P1 S2R R5, SR_CgaCtaId ;  /* 0x0000000000051919 */ /* 0x000e220000008800 */
[----:B------:R-:W-:-:S04]  /*6d40*/  @P1 MOV R4, 0x400 ;  /* 0x0000040000041802 */ /* 0x000fc80000000f00 */
[----:B0-----:R-:W-:Y:S01]  /*6d50*/  @P1 LEA R6, R5, R4, 0x18 ;  /* 0x0000000405061211 */ /* 0x001fe200078ec0ff */
[----:B------:R-:W-:Y:S01]  /*6d60*/  IMAD.WIDE.U32 R4, R13, -0x55555555, RZ ;  /* 0xaaaaaaab0d047825 */ /* 0x000fe200078e00ff */
[----:B------:R-:W-:Y:S02]  /*6d70*/  SEL R4, RZ, 0x1, !P0 ;  /* 0x00000001ff047807 */ /* 0x000fe40004000000 */
[----:B------:R0:W-:Y:S01]  /*6d80*/  @P1 SYNCS.ARRIVE.TRANS64.A1T0 RZ, [R6+URZ+0x48], RZ ;  /* 0x000048ff06ff19a7 */ /* 0x0001e2000810003f */
[----:B------:R-:W-:Y:S02]  /*6d90*/  IADD3 R16, P1, R16, UR38, RZ ;  /* 0x0000002610107c10 */ /* 0x000fe4000ff3e0ff */
[----:B------:R-:W-:Y:S02]  /*6da0*/  LOP3.LUT R3, R3, R4, RZ, 0x3c, !PT ;  /* 0x0000000403037212 */ /* 0x000fe400078e3cff */
[----:B------:R-:W-:Y:S02]  /*6db0*/  IADD3.X R17, R17, UR41, RZ, P1, !PT ;  /* 0x0000002911117c10 */ /* 0x000fe40008ffe4ff */
[----:B------:R-:W-:-:S02]  /*6dc0*/  ISETP.GE.U32.AND P0, PT, R16, UR4, PT ;  /* 0x0000000410007c0c */ /* 0x000fc4000bf06070 */
[----:B0-----:R-:W-:Y:S02]  /*6dd0*/  SHF.R.U32.HI R6, RZ, 0x1, R5 ;  /* 0x00000001ff067819 */ /* 0x001fe40000011605 */
[----:B------:R-:W-:Y:S02]  /*6de0*/  ISETP.GE.U32.AND.EX P0, PT, R17, UR5, PT, P0 ;  /* 0x0000000511007c0c */ /* 0x000fe4000bf06100 */
[----:B------:R-:W-:Y:S01]  /*6df0*/  @P2 LOP3.LUT R3, R3, 0x1, R6, 0x78, !PT ;  /* 0x0000000103032812 */ /* 0x000fe200078e7806 */
[----:B------:R-:W-:Y:S01]  /*6e00*/  IMAD R13, R6, -0x3, R13 ;  /* 0xfffffffd060d7824 */ /* 0x000fe200078e020d */
[----:B------:R-:W-:-:S09]  /*6e10*/  PRMT R4, RZ, 0x7610, R4 ;  /* 0x00007610ff047816 */ /* 0x000fd20000000004 */
[----:B------:R-:W-:Y:S05]  /*6e20*/  @P0 BRA `(.L_x_174) ;  /* 0x0000000400500947 */ /* 0x000fea0003800000 */
[----:B------:R-:W0:Y:S01]  /*6e30*/  S2R R15, SR_CTAID.X ;  /* 0x00000000000f7919 */ /* 0x000e220000002500 */
[----:B------:R-:W-:Y:S01]  /*6e40*/  ULDC.64 UR4, c[0x0][0x628] ;  /* 0x00018a0000047ab9 */ /* 0x000fe20000000a00 */
[----:B------:R-:W1:Y:S01]  /*6e50*/  LDC R20, c[0x0][0x144] ;  /* 0x00005100ff147b82 */ /* 0x000e620000000800 */
[----:B------:R-:W-:Y:S01]  /*6e60*/  ISETP.NE.U32.AND P0, PT, RZ, UR4, PT ;  /* 0x00000004ff007c0c */ /* 0x000fe2000bf05070 */
[----:B------:R-:W2:Y:S01]  /*6e70*/  S2R R12, SR_CTAID.Y ;  /* 0x00000000000c7919 */ /* 0x000ea20000002600 */
[----:B------:R-:W-:Y:S01]  /*6e80*/  ULDC UR6, c[0x0][0x150] ;  /* 0x0000540000067ab9 */ /* 0x000fe20000000800 */
[----:B------:R-:W-:Y:S01]  /*6e90*/  ULDC UR7, c[0x0][0x630] ;  /* 0x00018c0000077ab9 */ /* 0x000fe20000000800 */
[----:B------:R-:W-:Y:S01]  /*6ea0*/  ISETP.NE.AND.EX P0, PT, RZ, UR5, PT, P0 ;  /* 0x00000005ff007c0c */ /* 0x000fe2000bf05300 */
[----:B------:R-:W-:Y:S01]  /*6eb0*/  IMAD.MOV.U32 R4, RZ, RZ, R16 ;  /* 0x000000ffff047224 */ /* 0x000fe200078e0010 */
[----:B0-----:R-:W-:-:S05]  /*6ec0*/  I2FP.F32.U32 R5, R15 ;  /* 0x0000000f00057245 */ /* 0x001fca0000201000 */
[----:B------:R-:W-:Y:S01]  /*6ed0*/  FMUL R21, R5, UR6 ;  /* 0x0000000605157c20 */ /* 0x000fe20008400000 */
[----:B------:R-:W-:-:S05]  /*6ee0*/  IMAD.MOV.U32 R5, RZ, RZ, R17 ;  /* 0x000000ffff057224 */ /* 0x000fca00078e0011 */
[----:B--2---:R-:W-:Y:S05]  /*6ef0*/  @!P0 BRA `(.L_x_175) ;  /* 0x0000000000288947 */ /* 0x004fea0003800000 */
[----:B------:R-:W-:Y:S02]  /*6f00*/  ULDC UR6, c[0x0][0x634] ;  /* 0x00018d0000067ab9 */ /* 0x000fe40000000800 */
[----:B------:R-:W-:-:S05]  /*6f10*/  IADD3 R5, P0, R16, UR6, RZ ;  /* 0x0000000610057c10 */ /* 0x000fca000ff1e0ff */
[----:B------:R-:W-:-:S04]  /*6f20*/  IMAD.X R19, RZ, RZ, R17, P0 ;  /* 0x000000ffff137224 */ /* 0x000fc800000e0611 */
[----:B------:R-:W-:-:S04]  /*6f30*/  IMAD.WIDE.U32 R6, R19, UR4, RZ ;  /* 0x0000000413067c25 */ /* 0x000fc8000f8e00ff */
[----:B------:R-:W-:-:S04]  /*6f40*/  IMAD.WIDE.U32 R6, P0, R5, UR5, R6 ;  /* 0x0000000505067c25 */ /* 0x000fc8000f800006 */
[----:B------:R-:W-:-:S04]  /*6f50*/  IMAD.WIDE.U32 R4, R5, UR4, RZ ;  /* 0x0000000405047c25 */ /* 0x000fc8000f8e00ff */
[----:B------:R-:W-:Y:S01]  /*6f60*/  IMAD.MOV.U32 R4, RZ, RZ, R7 ;  /* 0x000000ffff047224 */ /* 0x000fe200078e0007 */
[----:B------:R-:W-:Y:S01]  /*6f70*/  IADD3 RZ, P1, R5, R6, RZ ;  /* 0x0000000605ff7210 */ /* 0x000fe20007f3e0ff */
[----:B------:R-:W-:-:S04]  /*6f80*/  IMAD.X R5, RZ, RZ, RZ, P0 ;  /* 0x000000ffff057224 */ /* 0x000fc800000e06ff */
[----:B------:R-:W-:-:S08]  /*6f90*/  IMAD.WIDE.U32.X R4, R19, UR5, R4, P1 ;  /* 0x0000000513047c25 */ /* 0x000fd000088e0404 */
.L_x_175:
[--C-:B------:R-:W-:Y:S01]  /*6fa0*/  SHF.R.U64 R14, R4, UR7, R5.reuse ;  /* 0x00000007040e7c19 */ /* 0x100fe20008001205 */
[----:B------:R-:W0:Y:S01]  /*6fb0*/  F2I.U32.TRUNC.NTZ R21, R21 ;  /* 0x0000001500157305 */ /* 0x000e22000020f000 */
[----:B------:R-:W-:Y:S01]  /*6fc0*/  SHF.R.U32.HI R4, RZ, UR7, R5 ;  /* 0x00000007ff047c19 */ /* 0x000fe20008011605 */
[----:B------:R-:W-:Y:S01]  /*6fd0*/  ULDC.64 UR4, c[0x0][0x620] ;  /* 0x0001880000047ab9 */ /* 0x000fe20000000a00 */
[----:B------:R-:W-:Y:S01]  /*6fe0*/  IADD3 R7, P0, RZ, -R14, RZ ;  /* 0x8000000eff077210 */ /* 0x000fe20007f1e0ff */
[----:B------:R-:W-:-:S04]  /*6ff0*/  ULDC.64 UR6, c[0x0][0x640] ;  /* 0x0001900000067ab9 */ /* 0x000fc80000000a00 */
[----:B------:R-:W-:Y:S01]  /*7000*/  IMAD.X R4, RZ, RZ, ~R4, P0 ;  /* 0x000000ffff047224 */ /* 0x000fe200000e0e04 */
[----:B------:R-:W-:-:S03]  /*7010*/  ISETP.NE.U32.AND P0, PT, RZ, UR6, PT ;  /* 0x00000006ff007c0c */ /* 0x000fc6000bf05070 */
[----:B------:R-:W-:Y:S01]  /*7020*/  IMAD R6, R4, UR4, RZ ;  /* 0x0000000404067c24 */ /* 0x000fe2000f8e02ff */
[----:B------:R-:W-:Y:S01]  /*7030*/  ISETP.NE.AND.EX P0, PT, RZ, UR7, PT, P0 ;  /* 0x00000007ff007c0c */ /* 0x000fe2000bf05300 */
[----:B------:R-:W-:Y:S01]  /*7040*/  IMAD.WIDE.U32 R4, R7, UR4, R16 ;  /* 0x0000000407047c25 */ /* 0x000fe2000f8e0010 */
[----:B------:R-:W-:-:S03]  /*7050*/  ULDC UR4, c[0x0][0x618] ;  /* 0x0001860000047ab9 */ /* 0x000fc60000000800 */
[----:B------:R-:W-:Y:S01]  /*7060*/  IMAD R7, R7, UR5, R6 ;  /* 0x0000000507077c24 */ /* 0x000fe2000f8e0206 */
[----:B------:R-:W-:Y:S01]  /*7070*/  ULDC UR5, c[0x0][0x154] ;  /* 0x0000550000057ab9 */ /* 0x000fe20000000800 */
[----:B0-----:R-:W-:Y:S02]  /*7080*/  IMAD.MOV R6, RZ, RZ, -R21 ;  /* 0x000000ffff067224 */ /* 0x001fe400078e0a15 */
[----:B------:R-:W0:Y:S01]  /*7090*/  LDC R21, c[0x0][0x148] ;  /* 0x00005200ff157b82 */ /* 0x000e220000000800 */
[----:B------:R-:W-:Y:S02]  /*70a0*/  IMAD.IADD R5, R5, 0x1, R7 ;  /* 0x0000000105057824 */ /* 0x000fe400078e0207 */
[----:B-1----:R-:W-:Y:S01]  /*70b0*/  IMAD R15, R20, R6, R15 ;  /* 0x00000006140f7224 */ /* 0x002fe200078e020f */
[----:B------:R-:W-:Y:S02]  /*70c0*/  I2FP.F32.U32 R6, R12 ;  /* 0x0000000c00067245 */ /* 0x000fe40000201000 */
[----:B------:R-:W-:-:S02]  /*70d0*/  SHF.R.U64 R19, R4, UR4, R5 ;  /* 0x0000000404137c19 */ /* 0x000fc40008001205 */
[----:B------:R-:W-:Y:S01]  /*70e0*/  SHF.R.U32.HI R4, RZ, UR4, R5 ;  /* 0x00000004ff047c19 */ /* 0x000fe20008011605 */
[----:B------:R-:W-:Y:S01]  /*70f0*/  FMUL R6, R6, UR5 ;  /* 0x0000000506067c20 */ /* 0x000fe20008400000 */
[----:B------:R-:W-:Y:S02]  /*7100*/  ULDC UR4, c[0x0][0x608] ;  /* 0x0001820000047ab9 */ /* 0x000fe40000000800 */
[--C-:B------:R-:W-:Y:S01]  /*7110*/  SHF.R.U64 R22, R19, UR4, R4.reuse ;  /* 0x0000000413167c19 */ /* 0x100fe20008001204 */
[----:B------:R1:W2:Y:S01]  /*7120*/  F2I.U32.TRUNC.NTZ R24, R6 ;  /* 0x0000000600187305 */ /* 0x0002a2000020f000 */
[----:B------:R-:W-:Y:S01]  /*7130*/  SHF.R.U32.HI R5, RZ, UR4, R4 ;  /* 0x00000004ff057c19 */ /* 0x000fe20008011604 */
[----:B------:R-:W-:-:S03]  /*7140*/  ULDC UR4, c[0x0][0x658] ;  /* 0x0001960000047ab9 */ /* 0x000fc60000000800 */
[--C-:B------:R-:W-:Y:S02]  /*7150*/  SHF.R.U64 R20, R22, UR4, R5.reuse ;  /* 0x0000000416147c19 */ /* 0x100fe40008001205 */
[----:B------:R-:W-:-:S03]  /*7160*/  SHF.R.U32.HI R23, RZ, UR4, R5 ;  /* 0x00000004ff177c19 */ /* 0x000fc60008011605 */
[----:B------:R-:W-:Y:S02]  /*7170*/  IMAD.MOV.U32 R4, RZ, RZ, R20 ;  /* 0x000000ffff047224 */ /* 0x000fe400078e0014 */
[----:B------:R-:W-:Y:S01]  /*7180*/  IMAD.MOV.U32 R5, RZ, RZ, R23 ;  /* 0x000000ffff057224 */ /* 0x000fe200078e0017 */
[----:B-1----:R-:W-:Y:S06]  /*7190*/  @!P0 BRA `(.L_x_176) ;  /* 0x0000000000288947 */ /* 0x002fec0003800000 */
        /* <DEDUP_REMOVED lines=10> */
.L_x_176:
[----:B------:R-:W-:Y:S01]  /*7240*/  ISETP.NE.AND P0, PT, R2, 0x1, PT ;  /* 0x000000010200780c */ /* 0x000fe20003f05270 */
[----:B------:R-:W-:Y:S01]  /*7250*/  ULDC UR4, c[0x0][0x648] ;  /* 0x0001920000047ab9 */ /* 0x000fe20000000800 */
[----:B------:R-:W-:Y:S01]  /*7260*/  LOP3.LUT R22, R22, UR21, RZ, 0xc0, !PT ;  /* 0x0000001516167c12 */ /* 0x000fe2000f8ec0ff */
[----:B--2---:R-:W-:Y:S01]  /*7270*/  IMAD.MOV R24, RZ, RZ, -R24 ;  /* 0x000000ffff187224 */ /* 0x004fe200078e0a18 */
[----:B------:R-:W-:Y:S01]  /*7280*/  SHF.R.U64 R5, R4, UR4, R5 ;  /* 0x0000000404057c19 */ /* 0x000fe20008001205 */
[----:B------:R-:W-:Y:S01]  /*7290*/  ULDC UR4, c[0x0][0x638] ;  /* 0x00018e0000047ab9 */ /* 0x000fe20000000800 */
[----:B------:R-:W-:Y:S01]  /*72a0*/  LOP3.LUT R19, R19, UR14, RZ, 0xc0, !PT ;  /* 0x0000000e13137c12 */ /* 0x000fe2000f8ec0ff */
[----:B------:R-:W-:Y:S01]  /*72b0*/  ULDC UR5, c[0x0][0x610] ;  /* 0x0001840000057ab9 */ /* 0x000fe20000000800 */
[----:B------:R-:W-:Y:S02]  /*72c0*/  IMAD.MOV.U32 R4, RZ, RZ, 0x1 ;  /* 0x00000001ff047424 */ /* 0x000fe400078e00ff */
[----:B------:R-:W-:-:S02]  /*72d0*/  IMAD.MOV R7, RZ, RZ, -R5 ;  /* 0x000000ffff077224 */ /* 0x000fc400078e0a05 */
[----:B------:R-:W-:Y:S02]  /*72e0*/  IMAD R22, R5, UR13, R22 ;  /* 0x0000000d05167c24 */ /* 0x000fe4000f8e0216 */
[----:B0-----:R-:W-:Y:S02]  /*72f0*/  @P0 IMAD R15, R21, R24, R12 ;  /* 0x00000018150f0224 */ /* 0x001fe400078e020c */
[----:B------:R-:W-:Y:S01]  /*7300*/  IMAD R20, R7, UR4, R20 ;  /* 0x0000000407147c24 */ /* 0x000fe2000f8e0214 */
[----:B------:R-:W-:Y:S01]  /*7310*/  ULDC UR4, c[0x0][0x600] ;  /* 0x0001800000047ab9 */ /* 0x000fe20000000800 */
[----:B------:R-:W-:Y:S02]  /*7320*/  IMAD R15, R22, UR5, R15 ;  /* 0x00000005160f7c24 */ /* 0x000fe4000f8e020f */
[----:B------:R-:W-:Y:S02]  /*7330*/  IMAD R20, R20, UR4, R19 ;  /* 0x0000000414147c24 */ /* 0x000fe4000f8e0213 */
[----:B------:R-:W-:-:S03]  /*7340*/  IMAD.MOV.U32 R7, RZ, RZ, R14 ;  /* 0x000000ffff077224 */ /* 0x000fc600078e000e */
[----:B------:R-:W-:Y:S02]  /*7350*/  SEL R19, R20, R15, !P0 ;  /* 0x0000000f14137207 */ /* 0x000fe40004000000 */
[----:B------:R-:W-:-:S07]  /*7360*/  SEL R12, R15, R20, !P0 ;  /* 0x000000140f0c7207 */ /* 0x000fce0004000000 */
.L_x_174:
[----:B------:R-:W-:Y:S05]  /*7370*/  BSYNC B1 ;  /* 0x0000000000017941 */ /* 0x000fea0003800000 */
.L_x_173:
[----:B------:R-:W-:-:S13]  /*7380*/  LOP3.LUT P0, RZ, R4, 0xff, RZ, 0xc0, !PT ;  /* 0x000000ff04ff7812 */ /* 0x000fda000780c0ff */
[----:B------:R-:W-:Y:S05]  /*7390*/  @P0 BRA `(.L_x_177) ;  /* 0xfffffff400040947 */ /* 0x000fea000383ffff */
[----:B------:R-:W-:Y:S05]  /*73a0*/  BSYNC B0 ;  /* 0x0000000000007941 */ /* 0x000fea0003800000 */
.L_x_166:
[----:B------:R-:W-:-:S03]  /*73b0*/  UMOV UR4, 0xffffffff ;  /* 0xffffffff00047882 */ /* 0x000fc60000000000 */
[----:B------:R-:W-:Y:S05]  /*73c0*/  BRA.DIV UR4, `(.L_x_178) ;  /* 0x0000000204f07947 */ /* 0x000fea000b800000 */
[----:B------:R-:W-:-:S13]  /*73d0*/  ELECT P6, URZ, PT ;  /* 0x00000000003f782f */ /* 0x000fda00038c0000 */
.L_x_191:
[----:B------:R-:W-:Y:S04]  /*73e0*/  BSSY B0, `(.L_x_179) ;  /* 0x0000022000007945 */ /* 0x000fe80003800000 */
[----:B------:R-:W-:Y:S05]  /*73f0*/  @!P6 BRA `(.L_x_180) ;  /* 0x000000000080e947 */ /* 0x000fea0003800000 */
[----:B------:R-:W-:-:S04]  /*7400*/  LOP3.LUT R18, R18, 0x2, RZ, 0xfc, !PT ;  /* 0x0000000212127812 */ /* 0x000fc800078efcff */
[----:B------:R-:W-:-:S13]  /*7410*/  ISETP.NE.AND P0, PT, R18, 0x3, PT ;  /* 0x000000031200780c */ /* 0x000fda0003f05270 */
[----:B------:R-:W-:Y:S05]  /*7420*/  @!P0 BRA `(.L_x_181) ;  /* 0x0000000000048947 */ /* 0x000fea0003800000 */
[----:B------:R-:W-:Y:S01]  /*7430*/  BPT.TRAP 0x1 ;  /* 0x000000040000795c */ /* 0x000fe20000300000 */
.L_x_181:
[----:B------:R-:W0:Y:S01]  /*7440*/  S2R R5, SR_CgaCtaId ;  /* 0x0000000000057919 */ /* 0x000e220000008800 */
[----:B------:R-:W-:Y:S02]  /*7450*/  MOV R0, 0x400 ;  /* 0x0000040000007802 */ /* 0x000fe40000000f00 */
[----:B------:R-:W-:Y:S02]  /*7460*/  SHF.L.U32 R4, R3, 0x1f, RZ ;  /* 0x0000001f03047819 */ /* 0x000fe400000006ff */
[----:B0-----:R-:W-:-:S05]  /*7470*/  LEA R0, R5, R0, 0x18 ;  /* 0x0000000005007211 */ /* 0x001fca00078ec0ff */
[----:B------:R-:W-:-:S04]  /*7480*/  VIADD R0, R0, 0x18 ;  /* 0x0000001800007836 */ /* 0x000fc80000000000 */
[C---:B------:R-:W-:Y:S02]  /*7490*/  IMAD R7, R13.reuse, 0x8, R0 ;  /* 0x000000080d077824 */ /* 0x040fe400078e0200 */
[----:B------:R-:W-:Y:S02]  /*74a0*/  VIADD R13, R13, 0x1 ;  /* 0x000000010d0d7836 */ /* 0x000fe40000000000 */
[----:B------:R-:W0:Y:S03]  /*74b0*/  SYNCS.PHASECHK.TRANS64.TRYWAIT P0, [R7+URZ], R4 ;  /* 0x00000004070075a7 */ /* 0x000e26000800017f */
[----:B------:R-:W-:-:S04]  /*74c0*/  ISETP.NE.AND P1, PT, R13, 0x3, PT ;  /* 0x000000030d00780c */ /* 0x000fc80003f25270 */
[----:B------:R-:W-:Y:S02]  /*74d0*/  SEL R2, RZ, 0x1, P1 ;  /* 0x00000001ff027807 */ /* 0x000fe40000800000 */
[----:B------:R-:W-:Y:S02]  /*74e0*/  SEL R13, R13, RZ, P1 ;  /* 0x000000ff0d0d7207 */ /* 0x000fe40000800000 */
[----:B------:R-:W-:-:S03]  /*74f0*/  LOP3.LUT R9, R3, R2, RZ, 0x3c, !PT ;  /* 0x0000000203097212 */ /* 0x000fc600078e3cff */
[----:B------:R-:W-:Y:S01]  /*7500*/  IMAD R6, R13, 0x8, R0 ;  /* 0x000000080d067824 */ /* 0x000fe200078e0200 */
[----:B------:R-:W-:Y:S01]  /*7510*/  SHF.L.U32 R5, R9, 0x1f, RZ ;  /* 0x0000001f09057819 */ /* 0x000fe200000006ff */
[----:B0-----:R-:W-:Y:S06]  /*7520*/  @!P0 BRA `(.L_x_182) ;  /* 0x0000000000b88947 */ /* 0x001fec0003800000 */
.L_x_192:
[----:B------:R-:W1:Y:S01]  /*7530*/  SYNCS.PHASECHK.TRANS64.TRYWAIT P0, [R6+URZ], R5 ;  /* 0x00000005060075a7 */ /* 0x000e62000800017f */
[----:B------:R-:W-:-:S05]  /*7540*/  VIADD R2, R13, 0x1 ;  /* 0x000000010d027836 */ /* 0x000fca0000000000 */
[----:B------:R-:W-:-:S04]  /*7550*/  ISETP.NE.AND P1, PT, R2, 0x3, PT ;  /* 0x000000030200780c */ /* 0x000fc80003f25270 */
[----:B0-----:R-:W-:Y:S02]  /*7560*/  SEL R4, RZ, 0x1, P1 ;  /* 0x00000001ff047807 */ /* 0x001fe40000800000 */
[----:B------:R-:W-:Y:S02]  /*7570*/  SEL R3, R2, RZ, P1 ;  /* 0x000000ff02037207 */ /* 0x000fe40000800000 */
[----:B------:R-:W-:Y:S01]  /*7580*/  LOP3.LUT R4, R9, R4, RZ, 0x3c, !PT ;  /* 0x0000000409047212 */ /* 0x000fe200078e3cff */
[----:B-1----:R-:W-:Y:S06]  /*7590*/  @!P0 BRA `(.L_x_183) ;  /* 0x0000000000b08947 */ /* 0x002fec0003800000 */
.L_x_193:
[----:B------:R-:W-:Y:S01]  /*75a0*/  IMAD R3, R3, 0x8, R0 ;  /* 0x0000000803037824 */ /* 0x000fe200078e0200 */
[----:B------:R-:W-:-:S07]  /*75b0*/  SHF.L.U32 R0, R4, 0x1f, RZ ;  /* 0x0000001f04007819 */ /* 0x000fce00000006ff */
.L_x_184:
[----:B-1----:R1:W2:Y:S02]  /*75c0*/  SYNCS.PHASECHK.TRANS64.TRYWAIT P0, [R3+URZ], R0 ;  /* 0x00000000030075a7 */ /* 0x0022a4000800017f */
[----:B--2---:R-:W-:Y:S05]  /*75d0*/  @!P0 NANOSLEEP.SYNCS 0x989680 ;  /* 0x009896800000895d */ /* 0x004fea0003900000 */
[----:B------:R-:W2:Y:S02]  /*75e0*/  @!P0 SYNCS.PHASECHK.TRANS64 P0, [R3+URZ], R0 ;  /* 0x00000000030085a7 */ /* 0x000ea4000800007f */
[----:B--2---:R-:W-:Y:S05]  /*75f0*/  @!P0 BRA `(.L_x_184) ;  /* 0xfffffffc00f08947 */ /* 0x004fea000383ffff */
.L_x_180:
[----:B------:R-:W-:Y:S05]  /*7600*/  BSYNC B0 ;  /* 0x0000000000007941 */ /* 0x000fea0003800000 */
.L_x_179:
[----:B------:R-:W-:Y:S05]  /*7610*/  EXIT ;  /* 0x000000000000794d */ /* 0x000fea0003800000 */
.L_x_21:
[----:B-1----:R1:W2:Y:S02]  /*7620*/  SYNCS.PHASECHK.TRANS64.TRYWAIT P1, [R3+URZ], R0 ;  /* 0x00000000030075a7 */ /* 0x0022a4000802017f */
[----:B--2---:R-:W-:Y:S05]  /*7630*/  @!P1 NANOSLEEP.SYNCS 0x989680 ;  /* 0x009896800000995d */ /* 0x004fea0003900000 */
[----:B------:R-:W2:Y:S02]  /*7640*/  @!P1 SYNCS.PHASECHK.TRANS64 P1, [R3+URZ], R0 ;  /* 0x00000000030095a7 */ /* 0x000ea4000802007f */
[----:B--2---:R-:W-:Y:S05]  /*7650*/  @!P1 BRA `(.L_x_21) ;  /* 0xfffffffc00f09947 */ /* 0x004fea000383ffff */
[----:B------:R-:W-:Y:S05]  /*7660*/  BRA `(.L_x_20) ;  /* 0xffffffa000507947 */ /* 0x000fea000383ffff */
.L_x_26:
[----:B-1----:R1:W2:Y:S02]  /*7670*/  SYNCS.PHASECHK.TRANS64.TRYWAIT P1, [R5+URZ], R4 ;  /* 0x00000004050075a7 */ /* 0x0022a4000802017f */
[----:B--2---:R-:W-:Y:S05]  /*7680*/  @!P1 NANOSLEEP.SYNCS 0x989680 ;  /* 0x009896800000995d */ /* 0x004fea0003900000 */
[----:B------:R-:W2:Y:S02]  /*7690*/  @!P1 SYNCS.PHASECHK.TRANS64 P1, [R5+URZ], R4 ;  /* 0x00000004050095a7 */ /* 0x000ea4000802007f */
[----:B--2---:R-:W-:Y:S05]  /*76a0*/  @!P1 BRA `(.L_x_26) ;  /* 0xfffffffc00f09947 */ /* 0x004fea000383ffff */
[----:B------:R-:W-:Y:S05]  /*76b0*/  BRA `(.L_x_25) ;  /* 0xffffffa4009c7947 */ /* 0x000fea000383ffff */
.L_x_167:
[----:B------:R-:W-:Y:S01]  /*76c0*/  BSSY B1, `(.L_x_185) ;  /* 0x0000006000017945 */ /* 0x000fe20003800000 */
[----:B------:R-:W-:-:S07]  /*76d0*/  IMAD.MOV.U32 R15, RZ, RZ, -0x1 ;  /* 0xffffffffff0f7424 */ /* 0x000fce00078e00ff */
[----:B------:R-:W-:Y:S05]  /*76e0*/  WARPSYNC.COLLECTIVE R15, `(.L_x_186) ;  /* 0x000000000f0c7348 */ /* 0x000fea0003c00000 */
[----:B------:R-:W-:Y:S02]  /*76f0*/  ELECT P6, UR62, PT ;  /* 0x00000000003e782f */ /* 0x000fe400038c0000 */
[----:B------:R-:W-:Y:S01]  /*7700*/  MOV R14, UR62 ;  /* 0x0000003e000e7c02 */ /* 0x000fe20008000f00 */
[----:B------:R-:W-:Y:S10]  /*7710*/  ENDCOLLECTIVE ;  /* 0x000000000000791b */ /* 0x000ff40003800000 */
.L_x_186:
[----:B------:R-:W-:Y:S05]  /*7720*/  BSYNC B1 ;  /* 0x0000000000017941 */ /* 0x000fea0003800000 */
.L_x_185:
[----:B------:R-:W-:Y:S05]  /*7730*/  BRA `(.L_x_187) ;  /* 0xfffffff000287947 */ /* 0x000fea000383ffff */
.L_x_170:
[----:B0-----:R0:W1:Y:S02]  /*7740*/  SYNCS.PHASECHK.TRANS64.TRYWAIT P0, [R21+URZ+0x18], R12 ;  /* 0x0000180c150075a7 */ /* 0x001064000800017f */
[----:B-1----:R-:W-:Y:S05]  /*7750*/  @!P0 NANOSLEEP.SYNCS 0x989680 ;  /* 0x009896800000895d */ /* 0x002fea0003900000 */
[----:B------:R-:W1:Y:S02]  /*7760*/  @!P0 SYNCS.PHASECHK.TRANS64 P0, [R21+URZ+0x18], R12 ;  /* 0x0000180c150085a7 */ /* 0x000e64000800007f */
[----:B-1----:R-:W-:Y:S05]  /*7770*/  @!P0 BRA `(.L_x_170) ;  /* 0xfffffffc00f08947 */ /* 0x002fea000383ffff */
[----:B------:R-:W-:Y:S05]  /*7780*/  BRA `(.L_x_188) ;  /* 0xfffffff000647947 */ /* 0x000fea000383ffff */
.L_x_178:
[----:B------:R-:W-:Y:S01]  /*7790*/  BSSY B0, `(.L_x_189) ;  /* 0x0000006000007945 */ /* 0x000fe20003800000 */
[----:B------:R-:W-:-:S07]  /*77a0*/  IMAD.MOV.U32 R15, RZ, RZ, -0x1 ;  /* 0xffffffffff0f7424 */ /* 0x000fce00078e00ff */
[----:B------:R-:W-:Y:S05]  /*77b0*/  WARPSYNC.COLLECTIVE R15, `(.L_x_190) ;  /* 0x000000000f0c7348 */ /* 0x000fea0003c00000 */
[----:B------:R-:W-:Y:S02]  /*77c0*/  ELECT P6, UR62, PT ;  /* 0x00000000003e782f */ /* 0x000fe400038c0000 */
[----:B------:R-:W-:Y:S01]  /*77d0*/  MOV R14, UR62 ;  /* 0x0000003e000e7c02 */ /* 0x000fe20008000f00 */
[----:B------:R-:W-:Y:S10]  /*77e0*/  ENDCOLLECTIVE ;  /* 0x000000000000791b */ /* 0x000ff40003800000 */
.L_x_190:
[----:B------:R-:W-:Y:S05]  /*77f0*/  BSYNC B0 ;  /* 0x0000000000007941 */ /* 0x000fea0003800000 */
.L_x_189:
[----:B------:R-:W-:Y:S05]  /*7800*/  BRA `(.L_x_191) ;  /* 0xfffffff800f47947 */ /* 0x000fea000383ffff */
.L_x_182:
[----:B0-----:R0:W1:Y:S02]  /*7810*/  SYNCS.PHASECHK.TRANS64.TRYWAIT P0, [R7+URZ], R4 ;  /* 0x00000004070075a7 */ /* 0x001064000800017f */
[----:B-1----:R-:W-:Y:S05]  /*7820*/  @!P0 NANOSLEEP.SYNCS 0x989680 ;  /* 0x009896800000895d */ /* 0x002fea0003900000 */
[----:B------:R-:W1:Y:S02]  /*7830*/  @!P0 SYNCS.PHASECHK.TRANS64 P0, [R7+URZ], R4 ;  /* 0x00000004070085a7 */ /* 0x000e64000800007f */
[----:B-1----:R-:W-:Y:S05]  /*7840*/  @!P0 BRA `(.L_x_182) ;  /* 0xfffffffc00f08947 */ /* 0x002fea000383ffff */
[----:B------:R-:W-:Y:S05]  /*7850*/  BRA `(.L_x_192) ;  /* 0xfffffffc00347947 */ /* 0x000fea000383ffff */
.L_x_183:
[----:B0-----:R0:W1:Y:S02]  /*7860*/  SYNCS.PHASECHK.TRANS64.TRYWAIT P0, [R6+URZ], R5 ;  /* 0x00000005060075a7 */ /* 0x001064000800017f */
[----:B-1----:R-:W-:Y:S05]  /*7870*/  @!P0 NANOSLEEP.SYNCS 0x989680 ;  /* 0x009896800000895d */ /* 0x002fea0003900000 */
[----:B------:R-:W1:Y:S02]  /*7880*/  @!P0 SYNCS.PHASECHK.TRANS64 P0, [R6+URZ], R5 ;  /* 0x00000005060085a7 */ /* 0x000e64000800007f */
[----:B-1----:R-:W-:Y:S05]  /*7890*/  @!P0 BRA `(.L_x_183) ;  /* 0xfffffffc00f08947 */ /* 0x002fea000383ffff */
[----:B------:R-:W-:Y:S05]  /*78a0*/  BRA `(.L_x_193) ;  /* 0xfffffffc003c7947 */ /* 0x000fea000383ffff */
.L_x_194:
[----:B------:R-:W-:-:S00]  /*78b0*/  BRA `(.L_x_194) ;  /* 0xfffffffc00fc7947 */ /* 0x000fc0000383ffff */
[----:B------:R-:W-:-:S00]  /*78c0*/  NOP ;  /* 0x0000000000007918 */ /* 0x000fc00000000000 */
        /* <DEDUP_REMOVED lines=11> */
.L_x_195:


//--------------------- .nv.global.init           --------------------------
	.section	.nv.global.init,"aw",@progbits
.nv.global.init:
	.type		$str$22,@object
	.size		$str$22,($str$23 - $str$22)
$str$22:
        /*0000*/ 	.byte	0x6b, 0x5f, 0x74, 0x69, 0x6c, 0x65, 0x5f, 0x63, 0x6f, 0x75, 0x6e, 0x74, 0x20, 0x3e, 0x3d, 0x20
        /*0010*/ 	.byte	0x31, 0x00
	.type		$str$23,@object
	.size		$str$23,(__unnamed_1 - $str$23)
$str$23:
        /*0012*/ 	.byte	0x2f, 0x74, 0x6d, 0x70, 0x2f, 0x63, 0x75, 0x74, 0x6c, 0x61, 0x73, 0x73, 0x5f, 0x73, 0x77, 0x65
        /*0022*/ 	.byte	0x65, 0x70, 0x5f, 0x73, 0x72, 0x63, 0x2f, 0x69, 0x6e, 0x63, 0x6c, 0x75, 0x64, 0x65, 0x2f, 0x63
        /*0032*/ 	.byte	0x75, 0x74, 0x6c, 0x61, 0x73, 0x73, 0x2f, 0x67, 0x65, 0x6d, 0x6d, 0x2f, 0x63, 0x6f, 0x6c, 0x6c
        /*0042*/ 	.byte	0x65, 0x63, 0x74, 0x69, 0x76, 0x65, 0x2f, 0x73, 0x6d, 0x39, 0x30, 0x5f, 0x6d, 0x6d, 0x61, 0x5f
        /*0052*/ 	.byte	0x74, 0x6d, 0x61, 0x5f, 0x67, 0x6d, 0x6d, 0x61, 0x5f, 0x73, 0x73, 0x5f, 0x77, 0x61, 0x72, 0x70
        /*0062*/ 	.byte	0x73, 0x70, 0x65, 0x63, 0x69, 0x61, 0x6c, 0x69, 0x7a, 0x65, 0x64, 0x2e, 0x68, 0x70, 0x70, 0x00
	.type		__unnamed_1,@object
	.size		__unnamed_1,(.L_0 - __unnamed_1)
__unnamed_1:
        /*0072*/ 	.byte	0x76, 0x6f, 0x69, 0x64, 0x20, 0x63, 0x75, 0x74, 0x6c, 0x61, 0x73, 0x73, 0x3a, 0x3a, 0x67, 0x65
        /* <DEDUP_REMOVED lines=176> */
        /*0b82*/ 	.byte	0x6e, 0x74, 0x69, 0x74, 0x79, 0x5d, 0x00
.L_0:


//--------------------- .nv.shared._ZN7cutlass13device_kernelINS_4gemm6kernel13GemmUniversalIN4cute5tupleIJiiiiEEENS1_10collective13CollectiveMmaINS1_34MainloopSm90TmaGmmaWarpSpecializedILi3ENS5_IJNS4_1CILi4EEENSA_ILi2EEENSA_ILi1EEEEEENS1_35KernelTmaWarpSpecializedCooperativeEEENS5_IJNSA_ILi128EEESH_NSA_ILi64EEEEEEfNS5_IJlSD_lEEEfSK_NS4_8TiledMMAINS4_8MMA_AtomIJNS4_4SM904GMMA30MMA_64x128x8_F32TF32TF32_SS_TNILNSO_7ScaleInE1ELSQ_1EEEEEENS4_6LayoutINS5_IJSC_SD_SD_EEENS5_IJSD_NSA_ILi0EEESV_EEEEENS5_IJNS4_10UnderscoreESY_SY_EEEEENS4_23SM90_TMA_LOAD_MULTICASTENS4_14ComposedLayoutINS4_7SwizzleILi3ELi4ELi3EEENS4_18smem_ptr_flag_bitsILi32EEENST_INS5_IJNSA_ILi8EEENSA_ILi32EEEEEENS5_IJS18_SD_EEEEEEEvNS4_8identityES11_S1C_vS1D_EENS_8epilogue10collective6detail29Sm90TmaWarpSpecializedAdapterINS1G_15DefaultEpilogueIfSK_SK_NS1F_6thread17LinearCombinationIfLi1EffLNS1K_9ScaleType4KindE0ELNS_15FloatRoundStyleE2EfEENS1_15EpilogueDefaultEEEEEvvEEEEvNT_6ParamsE --------------------------
	.section	.nv.shared._ZN7cutlass13device_kernelINS_4gemm6kernel13GemmUniversalIN4cute5tupleIJiiiiEEENS1_10collective13CollectiveMmaINS1_34MainloopSm90TmaGmmaWarpSpecializedILi3ENS5_IJNS4_1CILi4EEENSA_ILi2EEENSA_ILi1EEEEEENS1_35KernelTmaWarpSpecializedCooperativeEEENS5_IJNSA_ILi128EEESH_NSA_ILi64EEEEEEfNS5_IJlSD_lEEEfSK_NS4_8TiledMMAINS4_8MMA_AtomIJNS4_4SM904GMMA30MMA_64x128x8_F32TF32TF32_SS_TNILNSO_7ScaleInE1ELSQ_1EEEEEENS4_6LayoutINS5_IJSC_SD_SD_EEENS5_IJSD_NSA_ILi0EEESV_EEEEENS5_IJNS4_10UnderscoreESY_SY_EEEEENS4_23SM90_TMA_LOAD_MULTICASTENS4_14ComposedLayoutINS4_7SwizzleILi3ELi4ELi3EEENS4_18smem_ptr_flag_bitsILi32EEENST_INS5_IJNSA_ILi8EEENSA_ILi32EEEEEENS5_IJS18_SD_EEEEEEEvNS4_8identityES11_S1C_vS1D_EENS_8epilogue10collective6detail29Sm90TmaWarpSpecializedAdapterINS1G_15DefaultEpilogueIfSK_SK_NS1F_6thread17LinearCombinationIfLi1EffLNS1K_9ScaleType4KindE0ELNS_15FloatRoundStyleE2EfEENS1_15EpilogueDefaultEEEEEvvEEEEvNT_6ParamsE,"aw",@nobits
	.sectionflags	@""
	.align	16
	.zero		1024


//--------------------- .nv.shared.reserved.0     --------------------------
	.section	.nv.shared.reserved.0,"aw",@nobits
	.weak		__nv_reservedSMEM_offset_0_alias
	.size		__nv_reservedSMEM_offset_0_alias, 0, 0
	.other		__nv_reservedSMEM_offset_0_alias,@"STO_CUDA_RESERVED_SHARED STV_DEFAULT"
__nv_reservedSMEM_offset_0_alias:
	.zero		0


//--------------------- .nv.global                --------------------------
	.section	.nv.global,"aw",@nobits
.nv.global:
	.type		_ZN40_INTERNAL_99a42e1e_4_k_cu_36353117_227194cute1_E,@object
	.size		_ZN40_INTERNAL_99a42e1e_4_k_cu_36353117_227194cute1_E,(_ZN40_INTERNAL_99a42e1e_4_k_cu_36353117_227194cuda3std3__45__cpo6cbeginE - _ZN40_INTERNAL_99a42e1e_4_k_cu_36353117_227194cute1_E)
_ZN40_INTERNAL_99a42e1e_4_k_cu_36353117_227194cute1_E:
	.zero		1
	.type		_ZN40_INTERNAL_99a42e1e_4_k_cu_36353117_227194cuda3std3__45__cpo6cbeginE,@object
	.size		_ZN40_INTERNAL_99a42e1e_4_k_cu_36353117_227194cuda3std3__45__cpo6cbeginE,(_ZN40_INTERNAL_99a42e1e_4_k_cu_36353117_227194cuda3std3__48in_placeE - _ZN40_INTERNAL_99a42e1e_4_k_cu_36353117_227194cuda3std3__45__cpo6cbeginE)
_ZN40_INTERNAL_99a42e1e_4_k_cu_36353117_227194cuda3std3__45__cpo6cbeginE:
	.zero		1
	.type		_ZN40_INTERNAL_99a42e1e_4_k_cu_36353117_227194cuda3std3__48in_placeE,@object
	.size		_ZN40_INTERNAL_99a42e1e_4_k_cu_36353117_227194cuda3std3__48in_placeE,(_ZN40_INTERNAL_99a42e1e_4_k_cu_36353117_227194cuda3std6ranges3__45__cpo9iter_moveE - _ZN40_INTERNAL_99a42e1e_4_k_cu_36353117_227194cuda3std3__48in_placeE)
_ZN40_INTERNAL_99a42e1e_4_k_cu_36353117_227194cuda3std3__48in_placeE:
	.zero		1
	.type		_ZN40_INTERNAL_99a42e1e_4_k_cu_36353117_227194cuda3std6ranges3__45__cpo9iter_moveE,@object
	.size		_ZN40_INTERNAL_99a42e1e_4_k_cu_36353117_227194cuda3std6ranges3__45__cpo9iter_moveE,(_ZN40_INTERNAL_99a42e1e_4_k_cu_36353117_227194cuda3std3__45__cpo5beginE - _ZN40_INTERNAL_99a42e1e_4_k_cu_36353117_227194cuda3std6ranges3__45__cpo9iter_moveE)
_ZN40_INTERNAL_99a42e1e_4_k_cu_36353117_227194cuda3std6ranges3__45__cpo9iter_moveE:
	.zero		1
	.type		_ZN40_INTERNAL_99a42e1e_4_k_cu_36353117_227194cuda3std3__45__cpo5beginE,@object
	.size		_ZN40_INTERNAL_99a42e1e_4_k_cu_36353117_227194cuda3std3__45__cpo5beginE,(_ZN40_INTERNAL_99a42e1e_4_k_cu_36353117_227194cuda3std3__442_GLOBAL__N__99a42e1e_4_k_cu_36353117_227196ignoreE - _ZN40_INTERNAL_99a42e1e_4_k_cu_36353117_227194cuda3std3__45__cpo5beginE)
_ZN40_INTERNAL_99a42e1e_4_k_cu_36353117_227194cuda3std3__45__cpo5beginE:
	.zero		1
	.type		_ZN40_INTERNAL_99a42e1e_4_k_cu_36353117_227194cuda3std3__442_GLOBAL__N__99a42e1e_4_k_cu_36353117_227196ignoreE,@object
	.size		_ZN40_INTERNAL_99a42e1e_4_k_cu_36353117_227194cuda3std3__442_GLOBAL__N__99a42e1e_4_k_cu_36353117_227196ignoreE,(_ZN40_INTERNAL_99a42e1e_4_k_cu_36353117_227194cute7productE - _ZN40_INTERNAL_99a42e1e_4_k_cu_36353117_227194cuda3std3__442_GLOBAL__N__99a42e1e_4_k_cu_36353117_227196ignoreE)
_ZN40_INTERNAL_99a42e1e_4_k_cu_36353117_227194cuda3std3__442_GLOBAL__N__99a42e1e_4_k_cu_36353117_227196ignoreE:
	.zero		1
	.type		_ZN40_INTERNAL_99a42e1e_4_k_cu_36353117_227194cute7productE,@object
	.size		_ZN40_INTERNAL_99a42e1e_4_k_cu_36353117_227194cute7productE,(_ZN40_INTERNAL_99a42e1e_4_k_cu_36353117_227194cuda3std3__45__cpo3endE - _ZN40_INTERNAL_99a42e1e_4_k_cu_36353117_227194cute7productE)
_ZN40_INTERNAL_99a42e1e_4_k_cu_36353117_227194cute7productE:
	.zero		1
	.type		_ZN40_INTERNAL_99a42e1e_4_k_cu_36353117_227194cuda3std3__45__cpo3endE,@object
	.size		_ZN40_INTERNAL_99a42e1e_4_k_cu_36353117_227194cuda3std3__45__cpo3endE,(_ZN40_INTERNAL_99a42e1e_4_k_cu_36353117_227194cuda3std3__419piecewise_constructE - _ZN40_INTERNAL_99a42e1e_4_k_cu_36353117_227194cuda3std3__45__cpo3endE)
_ZN40_INTERNAL_99a42e1e_4_k_cu_36353117_227194cuda3std3__45__cpo3endE:
	.zero		1
	.type		_ZN40_INTERNAL_99a42e1e_4_k_cu_36353117_227194cuda3std3__419piecewise_constructE,@object
	.size		_ZN40_INTERNAL_99a42e1e_4_k_cu_36353117_227194cuda3std3__419piecewise_constructE,(_ZN40_INTERNAL_99a42e1e_4_k_cu_36353117_227194cuda3std3__45__cpo4cendE - _ZN40_INTERNAL_99a42e1e_4_k_cu_36353117_227194cuda3std3__419piecewise_constructE)
_ZN40_INTERNAL_99a42e1e_4_k_cu_36353117_227194cuda3std3__419piecewise_constructE:
	.zero		1
	.type		_ZN40_INTERNAL_99a42e1e_4_k_cu_36353117_227194cuda3std3__45__cpo4cendE,@object
	.size		_ZN40_INTERNAL_99a42e1e_4_k_cu_36353117_227194cuda3std3__45__cpo4cendE,(_ZN40_INTERNAL_99a42e1e_4_k_cu_36353117_227194cuda3std6ranges3__45__cpo4swapE - _ZN40_INTERNAL_99a42e1e_4_k_cu_36353117_227194cuda3std3__45__cpo4cendE)
_ZN40_INTERNAL_99a42e1e_4_k_cu_36353117_227194cuda3std3__45__cpo4cendE:
	.zero		1
	.type		_ZN40_INTERNAL_99a42e1e_4_k_cu_36353117_227194cuda3std6ranges3__45__cpo4swapE,@object
	.size		_ZN40_INTERNAL_99a42e1e_4_k_cu_36353117_227194cuda3std6ranges3__45__cpo4swapE,(.L_8 - _ZN40_INTERNAL_99a42e1e_4_k_cu_36353117_227194cuda3std6ranges3__45__cpo4swapE)
_ZN40_INTERNAL_99a42e1e_4_k_cu_36353117_227194cuda3std6ranges3__45__cpo4swapE:
	.zero		1
.L_8:


//--------------------- .nv.constant0._ZN7cutlass13device_kernelINS_4gemm6kernel13GemmUniversalIN4cute5tupleIJiiiiEEENS1_10collective13CollectiveMmaINS1_34MainloopSm90TmaGmmaWarpSpecializedILi3ENS5_IJNS4_1CILi4EEENSA_ILi2EEENSA_ILi1EEEEEENS1_35KernelTmaWarpSpecializedCooperativeEEENS5_IJNSA_ILi128EEESH_NSA_ILi64EEEEEEfNS5_IJlSD_lEEEfSK_NS4_8TiledMMAINS4_8MMA_AtomIJNS4_4SM904GMMA30MMA_64x128x8_F32TF32TF32_SS_TNILNSO_7ScaleInE1ELSQ_1EEEEEENS4_6LayoutINS5_IJSC_SD_SD_EEENS5_IJSD_NSA_ILi0EEESV_EEEEENS5_IJNS4_10UnderscoreESY_SY_EEEEENS4_23SM90_TMA_LOAD_MULTICASTENS4_14ComposedLayoutINS4_7SwizzleILi3ELi4ELi3EEENS4_18smem_ptr_flag_bitsILi32EEENST_INS5_IJNSA_ILi8EEENSA_ILi32EEEEEENS5_IJS18_SD_EEEEEEEvNS4_8identityES11_S1C_vS1D_EENS_8epilogue10collective6detail29Sm90TmaWarpSpecializedAdapterINS1G_15DefaultEpilogueIfSK_SK_NS1F_6thread17LinearCombinationIfLi1EffLNS1K_9ScaleType4KindE0ELNS_15FloatRoundStyleE2EfEENS1_15EpilogueDefaultEEEEEvvEEEEvNT_6ParamsE --------------------------
	.section	.nv.constant0._ZN7cutlass13device_kernelINS_4gemm6kernel13GemmUniversalIN4cute5tupleIJiiiiEEENS1_10collective13CollectiveMmaINS1_34MainloopSm90TmaGmmaWarpSpecializedILi3ENS5_IJNS4_1CILi4EEENSA_ILi2EEENSA_ILi1EEEEEENS1_35KernelTmaWarpSpecializedCooperativeEEENS5_IJNSA_ILi128EEESH_NSA_ILi64EEEEEEfNS5_IJlSD_lEEEfSK_NS4_8TiledMMAINS4_8MMA_AtomIJNS4_4SM904GMMA30MMA_64x128x8_F32TF32TF32_SS_TNILNSO_7ScaleInE1ELSQ_1EEEEEENS4_6LayoutINS5_IJSC_SD_SD_EEENS5_IJSD_NSA_ILi0EEESV_EEEEENS5_IJNS4_10UnderscoreESY_SY_EEEEENS4_23SM90_TMA_LOAD_MULTICASTENS4_14ComposedLayoutINS4_7SwizzleILi3ELi4ELi3EEENS4_18smem_ptr_flag_bitsILi32EEENST_INS5_IJNSA_ILi8EEENSA_ILi32EEEEEENS5_IJS18_SD_EEEEEEEvNS4_8identityES11_S1C_vS1D_EENS_8epilogue10collective6detail29Sm90TmaWarpSpecializedAdapterINS1G_15DefaultEpilogueIfSK_SK_NS1F_6thread17LinearCombinationIfLi1EffLNS1K_9ScaleType4KindE0ELNS_15FloatRoundStyleE2EfEENS1_15EpilogueDefaultEEEEEvvEEEEvNT_6ParamsE,"a",@progbits
	.sectionflags	@""
	.align	4
.nv.constant0._ZN7cutlass13device_kernelINS_4gemm6kernel13GemmUniversalIN4cute5tupleIJiiiiEEENS1_10collective13CollectiveMmaINS1_34MainloopSm90TmaGmmaWarpSpecializedILi3ENS5_IJNS4_1CILi4EEENSA_ILi2EEENSA_ILi1EEEEEENS1_35KernelTmaWarpSpecializedCooperativeEEENS5_IJNSA_ILi128EEESH_NSA_ILi64EEEEEEfNS5_IJlSD_lEEEfSK_NS4_8TiledMMAINS4_8MMA_AtomIJNS4_4SM904GMMA30MMA_64x128x8_F32TF32TF32_SS_TNILNSO_7ScaleInE1ELSQ_1EEEEEENS4_6LayoutINS5_IJSC_SD_SD_EEENS5_IJSD_NSA_ILi0EEESV_EEEEENS5_IJNS4_10UnderscoreESY_SY_EEEEENS4_23SM90_TMA_LOAD_MULTICASTENS4_14ComposedLayoutINS4_7SwizzleILi3ELi4ELi3EEENS4_18smem_ptr_flag_bitsILi32EEENST_INS5_IJNSA_ILi8EEENSA_ILi32EEEEEENS5_IJS18_SD_EEEEEEEvNS4_8identityES11_S1C_vS1D_EENS_8epilogue10collective6detail29Sm90TmaWarpSpecializedAdapterINS1G_15DefaultEpilogueIfSK_SK_NS1F_6thread17LinearCombinationIfLi1EffLNS1K_9ScaleType4KindE0ELNS_15FloatRoundStyleE2EfEENS1_15EpilogueDefaultEEEEEvvEEEEvNT_6ParamsE:
	.zero		1664


//--------------------- SYMBOLS --------------------------

	.type		.nv.reservedSmem.offset0,@object
	.size		.nv.reservedSmem.offset0,0x4
	.type		__assertfail,@function
